//
// Generated by NVIDIA NVVM Compiler
//
// Compiler Build ID: CL-36424714
// Cuda compilation tools, release 13.0, V13.0.88
// Based on NVVM 20.0.0
//

.version 9.0
.target sm_100
.address_size 64

	// .globl	_Z15matrixMulKernelPfPKfS1_i

.visible .entry _Z15matrixMulKernelPfPKfS1_i(
	.param .u64 .ptr .align 1 _Z15matrixMulKernelPfPKfS1_i_param_0,
	.param .u64 .ptr .align 1 _Z15matrixMulKernelPfPKfS1_i_param_1,
	.param .u64 .ptr .align 1 _Z15matrixMulKernelPfPKfS1_i_param_2,
	.param .u32 _Z15matrixMulKernelPfPKfS1_i_param_3
)
{
	.reg .pred 	%p<10>;
	.reg .b32 	%r<40>;
	.reg .b32 	%f<67>;
	.reg .b64 	%rd<67>;

	ld.param.u64 	%rd14, [_Z15matrixMulKernelPfPKfS1_i_param_1];
	ld.param.u64 	%rd15, [_Z15matrixMulKernelPfPKfS1_i_param_2];
	ld.param.u32 	%r18, [_Z15matrixMulKernelPfPKfS1_i_param_3];
	cvta.to.global.u64 	%rd1, %rd15;
	cvta.to.global.u64 	%rd2, %rd14;
	mov.u32 	%r19, %ctaid.y;
	mov.u32 	%r20, %ntid.y;
	mov.u32 	%r21, %tid.y;
	mad.lo.s32 	%r1, %r19, %r20, %r21;
	mov.u32 	%r22, %ctaid.x;
	mov.u32 	%r23, %ntid.x;
	mov.u32 	%r24, %tid.x;
	mad.lo.s32 	%r2, %r22, %r23, %r24;
	max.s32 	%r25, %r1, %r2;
	setp.ge.s32 	%p1, %r25, %r18;
	@%p1 bra 	$L__BB0_13;
	mul.lo.s32 	%r3, %r18, %r1;
	and.b32  	%r4, %r18, 7;
	setp.lt.u32 	%p2, %r18, 8;
	mov.f32 	%f66, 0f00000000;
	mov.b32 	%r38, 0;
	@%p2 bra 	$L__BB0_4;
	and.b32  	%r38, %r18, 2147483640;
	neg.s32 	%r36, %r38;
	mul.wide.s32 	%rd16, %r18, 4;
	add.s64 	%rd3, %rd1, %rd16;
	shl.b32 	%r7, %r18, 3;
	mul.wide.s32 	%rd17, %r18, 8;
	add.s64 	%rd4, %rd1, %rd17;
	mul.wide.s32 	%rd18, %r18, 12;
	add.s64 	%rd5, %rd1, %rd18;
	mul.wide.s32 	%rd19, %r18, 16;
	add.s64 	%rd6, %rd1, %rd19;
	mul.wide.s32 	%rd20, %r18, 20;
	add.s64 	%rd7, %rd1, %rd20;
	mul.wide.s32 	%rd21, %r18, 24;
	add.s64 	%rd8, %rd1, %rd21;
	mul.wide.s32 	%rd22, %r18, 28;
	add.s64 	%rd9, %rd1, %rd22;
	mul.wide.u32 	%rd23, %r3, 4;
	add.s64 	%rd24, %rd23, %rd2;
	add.s64 	%rd66, %rd24, 16;
	mov.f32 	%f66, 0f00000000;
	mov.u32 	%r35, %r2;
$L__BB0_3:
	.pragma "nounroll";
	mul.wide.s32 	%rd25, %r35, 4;
	add.s64 	%rd26, %rd3, %rd25;
	add.s64 	%rd27, %rd4, %rd25;
	add.s64 	%rd28, %rd5, %rd25;
	add.s64 	%rd29, %rd6, %rd25;
	add.s64 	%rd30, %rd7, %rd25;
	add.s64 	%rd31, %rd8, %rd25;
	add.s64 	%rd32, %rd9, %rd25;
	add.s64 	%rd33, %rd1, %rd25;
	ld.global.f32 	%f16, [%rd66+-16];
	ld.global.f32 	%f17, [%rd33];
	fma.rn.f32 	%f18, %f16, %f17, %f66;
	ld.global.f32 	%f19, [%rd66+-12];
	ld.global.f32 	%f20, [%rd26];
	fma.rn.f32 	%f21, %f19, %f20, %f18;
	ld.global.f32 	%f22, [%rd66+-8];
	ld.global.f32 	%f23, [%rd27];
	fma.rn.f32 	%f24, %f22, %f23, %f21;
	ld.global.f32 	%f25, [%rd66+-4];
	ld.global.f32 	%f26, [%rd28];
	fma.rn.f32 	%f27, %f25, %f26, %f24;
	ld.global.f32 	%f28, [%rd66];
	ld.global.f32 	%f29, [%rd29];
	fma.rn.f32 	%f30, %f28, %f29, %f27;
	ld.global.f32 	%f31, [%rd66+4];
	ld.global.f32 	%f32, [%rd30];
	fma.rn.f32 	%f33, %f31, %f32, %f30;
	ld.global.f32 	%f34, [%rd66+8];
	ld.global.f32 	%f35, [%rd31];
	fma.rn.f32 	%f36, %f34, %f35, %f33;
	ld.global.f32 	%f37, [%rd66+12];
	ld.global.f32 	%f38, [%rd32];
	fma.rn.f32 	%f66, %f37, %f38, %f36;
	add.s32 	%r36, %r36, 8;
	add.s32 	%r35, %r35, %r7;
	add.s64 	%rd66, %rd66, 32;
	setp.ne.s32 	%p3, %r36, 0;
	@%p3 bra 	$L__BB0_3;
$L__BB0_4:
	setp.eq.s32 	%p4, %r4, 0;
	@%p4 bra 	$L__BB0_12;
	and.b32  	%r13, %r18, 3;
	setp.lt.u32 	%p5, %r4, 4;
	@%p5 bra 	$L__BB0_7;
	add.s32 	%r27, %r38, %r3;
	mul.wide.u32 	%rd34, %r27, 4;
	add.s64 	%rd35, %rd2, %rd34;
	ld.global.f32 	%f40, [%rd35];
	mad.lo.s32 	%r28, %r38, %r18, %r2;
	mul.wide.s32 	%rd36, %r28, 4;
	add.s64 	%rd37, %rd1, %rd36;
	ld.global.f32 	%f41, [%rd37];
	fma.rn.f32 	%f42, %f40, %f41, %f66;
	cvt.u64.u32 	%rd38, %r3;
	cvt.u64.u32 	%rd39, %r38;
	add.s64 	%rd40, %rd39, %rd38;
	shl.b64 	%rd41, %rd40, 2;
	add.s64 	%rd42, %rd2, %rd41;
	ld.global.f32 	%f43, [%rd42+4];
	mul.wide.s32 	%rd43, %r18, 4;
	add.s64 	%rd44, %rd37, %rd43;
	ld.global.f32 	%f44, [%rd44];
	fma.rn.f32 	%f45, %f43, %f44, %f42;
	ld.global.f32 	%f46, [%rd42+8];
	add.s64 	%rd45, %rd44, %rd43;
	ld.global.f32 	%f47, [%rd45];
	fma.rn.f32 	%f48, %f46, %f47, %f45;
	ld.global.f32 	%f49, [%rd42+12];
	add.s64 	%rd46, %rd45, %rd43;
	ld.global.f32 	%f50, [%rd46];
	fma.rn.f32 	%f66, %f49, %f50, %f48;
	add.s32 	%r38, %r38, 4;
$L__BB0_7:
	setp.eq.s32 	%p6, %r13, 0;
	@%p6 bra 	$L__BB0_12;
	setp.eq.s32 	%p7, %r13, 1;
	@%p7 bra 	$L__BB0_10;
	add.s32 	%r29, %r38, %r3;
	mul.wide.u32 	%rd47, %r29, 4;
	add.s64 	%rd48, %rd2, %rd47;
	ld.global.f32 	%f52, [%rd48];
	mad.lo.s32 	%r30, %r38, %r18, %r2;
	mul.wide.s32 	%rd49, %r30, 4;
	add.s64 	%rd50, %rd1, %rd49;
	ld.global.f32 	%f53, [%rd50];
	fma.rn.f32 	%f54, %f52, %f53, %f66;
	cvt.u64.u32 	%rd51, %r3;
	cvt.u64.u32 	%rd52, %r38;
	add.s64 	%rd53, %rd52, %rd51;
	shl.b64 	%rd54, %rd53, 2;
	add.s64 	%rd55, %rd2, %rd54;
	ld.global.f32 	%f55, [%rd55+4];
	mul.wide.s32 	%rd56, %r18, 4;
	add.s64 	%rd57, %rd50, %rd56;
	ld.global.f32 	%f56, [%rd57];
	fma.rn.f32 	%f66, %f55, %f56, %f54;
	add.s32 	%r38, %r38, 2;
$L__BB0_10:
	and.b32  	%r31, %r18, 1;
	setp.eq.b32 	%p8, %r31, 1;
	not.pred 	%p9, %p8;
	@%p9 bra 	$L__BB0_12;
	add.s32 	%r32, %r38, %r3;
	mul.wide.u32 	%rd58, %r32, 4;
	add.s64 	%rd59, %rd2, %rd58;
	ld.global.f32 	%f57, [%rd59];
	mad.lo.s32 	%r33, %r38, %r18, %r2;
	mul.wide.s32 	%rd60, %r33, 4;
	add.s64 	%rd61, %rd1, %rd60;
	ld.global.f32 	%f58, [%rd61];
	fma.rn.f32 	%f66, %f57, %f58, %f66;
$L__BB0_12:
	ld.param.u64 	%rd65, [_Z15matrixMulKernelPfPKfS1_i_param_0];
	add.s32 	%r34, %r3, %r2;
	cvta.to.global.u64 	%rd62, %rd65;
	mul.wide.s32 	%rd63, %r34, 4;
	add.s64 	%rd64, %rd62, %rd63;
	st.global.f32 	[%rd64], %f66;
$L__BB0_13:
	ret;

}
	// .globl	_Z27matrixMulSingleThreadKernelPfPKfS1_i
.visible .entry _Z27matrixMulSingleThreadKernelPfPKfS1_i(
	.param .u64 .ptr .align 1 _Z27matrixMulSingleThreadKernelPfPKfS1_i_param_0,
	.param .u64 .ptr .align 1 _Z27matrixMulSingleThreadKernelPfPKfS1_i_param_1,
	.param .u64 .ptr .align 1 _Z27matrixMulSingleThreadKernelPfPKfS1_i_param_2,
	.param .u32 _Z27matrixMulSingleThreadKernelPfPKfS1_i_param_3
)
{
	.reg .pred 	%p<12>;
	.reg .b32 	%r<82>;
	.reg .b32 	%f<67>;
	.reg .b64 	%rd<57>;

	ld.param.u64 	%rd4, [_Z27matrixMulSingleThreadKernelPfPKfS1_i_param_0];
	ld.param.u64 	%rd5, [_Z27matrixMulSingleThreadKernelPfPKfS1_i_param_1];
	ld.param.u64 	%rd6, [_Z27matrixMulSingleThreadKernelPfPKfS1_i_param_2];
	ld.param.u32 	%r50, [_Z27matrixMulSingleThreadKernelPfPKfS1_i_param_3];
	cvta.to.global.u64 	%rd1, %rd6;
	cvta.to.global.u64 	%rd2, %rd5;
	setp.lt.s32 	%p1, %r50, 1;
	@%p1 bra 	$L__BB1_16;
	add.s32 	%r1, %r50, -1;
	and.b32  	%r2, %r50, 7;
	and.b32  	%r3, %r50, 3;
	and.b32  	%r4, %r50, 2147483640;
	neg.s32 	%r5, %r4;
	shl.b32 	%r6, %r50, 3;
	shl.b32 	%r7, %r50, 1;
	mul.lo.s32 	%r8, %r50, 3;
	shl.b32 	%r9, %r50, 2;
	mul.lo.s32 	%r10, %r50, 5;
	mul.lo.s32 	%r11, %r50, 6;
	mul.lo.s32 	%r12, %r50, 7;
	cvta.to.global.u64 	%rd3, %rd4;
	mov.b32 	%r67, 0;
$L__BB1_2:
	mul.lo.s32 	%r14, %r67, %r50;
	mov.b32 	%r68, 0;
	cvt.u64.u32 	%rd44, %r14;
$L__BB1_3:
	setp.lt.u32 	%p2, %r1, 7;
	mov.f32 	%f66, 0f00000000;
	mov.b32 	%r80, 0;
	@%p2 bra 	$L__BB1_6;
	add.s32 	%r77, %r50, %r68;
	add.s32 	%r76, %r7, %r68;
	add.s32 	%r75, %r8, %r68;
	add.s32 	%r74, %r9, %r68;
	add.s32 	%r73, %r10, %r68;
	add.s32 	%r72, %r11, %r68;
	add.s32 	%r71, %r12, %r68;
	mov.f32 	%f66, 0f00000000;
	mov.u32 	%r69, %r14;
	mov.u32 	%r70, %r68;
	mov.u32 	%r78, %r5;
$L__BB1_5:
	.pragma "nounroll";
	mul.wide.u32 	%rd7, %r69, 4;
	add.s64 	%rd8, %rd2, %rd7;
	ld.global.f32 	%f16, [%rd8];
	mul.wide.u32 	%rd9, %r70, 4;
	add.s64 	%rd10, %rd1, %rd9;
	ld.global.f32 	%f17, [%rd10];
	fma.rn.f32 	%f18, %f16, %f17, %f66;
	ld.global.f32 	%f19, [%rd8+4];
	mul.wide.u32 	%rd11, %r77, 4;
	add.s64 	%rd12, %rd1, %rd11;
	ld.global.f32 	%f20, [%rd12];
	fma.rn.f32 	%f21, %f19, %f20, %f18;
	ld.global.f32 	%f22, [%rd8+8];
	mul.wide.u32 	%rd13, %r76, 4;
	add.s64 	%rd14, %rd1, %rd13;
	ld.global.f32 	%f23, [%rd14];
	fma.rn.f32 	%f24, %f22, %f23, %f21;
	ld.global.f32 	%f25, [%rd8+12];
	mul.wide.u32 	%rd15, %r75, 4;
	add.s64 	%rd16, %rd1, %rd15;
	ld.global.f32 	%f26, [%rd16];
	fma.rn.f32 	%f27, %f25, %f26, %f24;
	ld.global.f32 	%f28, [%rd8+16];
	mul.wide.u32 	%rd17, %r74, 4;
	add.s64 	%rd18, %rd1, %rd17;
	ld.global.f32 	%f29, [%rd18];
	fma.rn.f32 	%f30, %f28, %f29, %f27;
	ld.global.f32 	%f31, [%rd8+20];
	mul.wide.u32 	%rd19, %r73, 4;
	add.s64 	%rd20, %rd1, %rd19;
	ld.global.f32 	%f32, [%rd20];
	fma.rn.f32 	%f33, %f31, %f32, %f30;
	ld.global.f32 	%f34, [%rd8+24];
	mul.wide.u32 	%rd21, %r72, 4;
	add.s64 	%rd22, %rd1, %rd21;
	ld.global.f32 	%f35, [%rd22];
	fma.rn.f32 	%f36, %f34, %f35, %f33;
	ld.global.f32 	%f37, [%rd8+28];
	mul.wide.u32 	%rd23, %r71, 4;
	add.s64 	%rd24, %rd1, %rd23;
	ld.global.f32 	%f38, [%rd24];
	fma.rn.f32 	%f66, %f37, %f38, %f36;
	add.s32 	%r78, %r78, 8;
	add.s32 	%r77, %r77, %r6;
	add.s32 	%r76, %r76, %r6;
	add.s32 	%r75, %r75, %r6;
	add.s32 	%r74, %r74, %r6;
	add.s32 	%r73, %r73, %r6;
	add.s32 	%r72, %r72, %r6;
	add.s32 	%r71, %r71, %r6;
	add.s32 	%r70, %r70, %r6;
	add.s32 	%r69, %r69, 8;
	setp.ne.s32 	%p3, %r78, 0;
	mov.u32 	%r80, %r4;
	@%p3 bra 	$L__BB1_5;
$L__BB1_6:
	setp.eq.s32 	%p4, %r2, 0;
	@%p4 bra 	$L__BB1_14;
	add.s32 	%r54, %r2, -1;
	setp.lt.u32 	%p5, %r54, 3;
	@%p5 bra 	$L__BB1_9;
	add.s32 	%r55, %r80, %r14;
	mul.wide.u32 	%rd25, %r55, 4;
	add.s64 	%rd26, %rd2, %rd25;
	ld.global.f32 	%f40, [%rd26];
	mad.lo.s32 	%r56, %r80, %r50, %r68;
	mul.wide.u32 	%rd27, %r56, 4;
	add.s64 	%rd28, %rd1, %rd27;
	ld.global.f32 	%f41, [%rd28];
	fma.rn.f32 	%f42, %f40, %f41, %f66;
	cvt.u64.u32 	%rd30, %r80;
	add.s64 	%rd31, %rd30, %rd44;
	shl.b64 	%rd32, %rd31, 2;
	add.s64 	%rd33, %rd2, %rd32;
	ld.global.f32 	%f43, [%rd33+4];
	add.s32 	%r57, %r56, %r50;
	mul.wide.u32 	%rd34, %r57, 4;
	add.s64 	%rd35, %rd1, %rd34;
	ld.global.f32 	%f44, [%rd35];
	fma.rn.f32 	%f45, %f43, %f44, %f42;
	ld.global.f32 	%f46, [%rd33+8];
	add.s32 	%r58, %r57, %r50;
	mul.wide.u32 	%rd36, %r58, 4;
	add.s64 	%rd37, %rd1, %rd36;
	ld.global.f32 	%f47, [%rd37];
	fma.rn.f32 	%f48, %f46, %f47, %f45;
	ld.global.f32 	%f49, [%rd33+12];
	add.s32 	%r59, %r58, %r50;
	mul.wide.u32 	%rd38, %r59, 4;
	add.s64 	%rd39, %rd1, %rd38;
	ld.global.f32 	%f50, [%rd39];
	fma.rn.f32 	%f66, %f49, %f50, %f48;
	add.s32 	%r80, %r80, 4;
$L__BB1_9:
	setp.eq.s32 	%p6, %r3, 0;
	@%p6 bra 	$L__BB1_14;
	setp.eq.s32 	%p7, %r3, 1;
	@%p7 bra 	$L__BB1_12;
	add.s32 	%r60, %r80, %r14;
	mul.wide.u32 	%rd40, %r60, 4;
	add.s64 	%rd41, %rd2, %rd40;
	ld.global.f32 	%f52, [%rd41];
	mad.lo.s32 	%r61, %r80, %r50, %r68;
	mul.wide.u32 	%rd42, %r61, 4;
	add.s64 	%rd43, %rd1, %rd42;
	ld.global.f32 	%f53, [%rd43];
	fma.rn.f32 	%f54, %f52, %f53, %f66;
	cvt.u64.u32 	%rd45, %r80;
	add.s64 	%rd46, %rd45, %rd44;
	shl.b64 	%rd47, %rd46, 2;
	add.s64 	%rd48, %rd2, %rd47;
	ld.global.f32 	%f55, [%rd48+4];
	add.s32 	%r62, %r61, %r50;
	mul.wide.u32 	%rd49, %r62, 4;
	add.s64 	%rd50, %rd1, %rd49;
	ld.global.f32 	%f56, [%rd50];
	fma.rn.f32 	%f66, %f55, %f56, %f54;
	add.s32 	%r80, %r80, 2;
$L__BB1_12:
	and.b32  	%r63, %r50, 1;
	setp.eq.b32 	%p8, %r63, 1;
	not.pred 	%p9, %p8;
	@%p9 bra 	$L__BB1_14;
	add.s32 	%r64, %r80, %r14;
	mul.wide.u32 	%rd51, %r64, 4;
	add.s64 	%rd52, %rd2, %rd51;
	ld.global.f32 	%f57, [%rd52];
	mad.lo.s32 	%r65, %r80, %r50, %r68;
	mul.wide.u32 	%rd53, %r65, 4;
	add.s64 	%rd54, %rd1, %rd53;
	ld.global.f32 	%f58, [%rd54];
	fma.rn.f32 	%f66, %f57, %f58, %f66;
$L__BB1_14:
	add.s32 	%r66, %r68, %r14;
	mul.wide.u32 	%rd55, %r66, 4;
	add.s64 	%rd56, %rd3, %rd55;
	st.global.f32 	[%rd56], %f66;
	add.s32 	%r68, %r68, 1;
	setp.ne.s32 	%p10, %r68, %r50;
	@%p10 bra 	$L__BB1_3;
	add.s32 	%r67, %r67, 1;
	setp.ne.s32 	%p11, %r67, %r50;
	@%p11 bra 	$L__BB1_2;
$L__BB1_16:
	ret;

}


// ===== COMPILED SASS (sm_100) =====

	.target	sm_100

	.elftype	@"ET_EXEC"


//--------------------- .note.nv.tkinfo           --------------------------
	.section	.note.nv.tkinfo,"",@"SHT_NOTE"
	.sectionflags	@"SHF_NOTE_NV_TKINFO"
	.tkinfo
        /*0018*/ 	.word	0x00000002
        /*0030*/ 	.string	""
        /*0030*/ 	.string	"ptxas"
        /*0030*/ 	.string	"Cuda compilation tools, release 13.0, V13.0.88"
        /*0030*/ 	.string	"Build cuda_13.0.r13.0/compiler.36424714_0"
        /*0030*/ 	.string	"-arch sm_100 -m 64 "



//--------------------- .note.nv.cuinfo           --------------------------
	.section	.note.nv.cuinfo,"",@"SHT_NOTE"
	.sectionflags	@"SHF_NOTE_NV_CUINFO"
        /*0018*/ 	.short	0x0002
        /*001a*/ 	.short	0x0064
        /*001c*/ 	.short	0x0082
	.zero		2


//--------------------- .nv.info                  --------------------------
	.section	.nv.info,"",@"SHT_CUDA_INFO"
	.align	4


	//----- nvinfo : EIATTR_REGCOUNT
	.align		4
        /*0000*/ 	.byte	0x04, 0x2f
        /*0002*/ 	.short	(.L_1 - .L_0)
	.align		4
.L_0:
        /*0004*/ 	.word	index@(_Z15matrixMulKernelPfPKfS1_i)
        /*0008*/ 	.word	0x0000001e


	//----- nvinfo : EIATTR_FRAME_SIZE
	.align		4
.L_1:
        /*000c*/ 	.byte	0x04, 0x11
        /*000e*/ 	.short	(.L_3 - .L_2)
	.align		4
.L_2:
        /*0010*/ 	.word	index@(_Z15matrixMulKernelPfPKfS1_i)
        /*0014*/ 	.word	0x00000000


	//----- nvinfo : EIATTR_REGCOUNT
	.align		4
.L_3:
        /*0018*/ 	.byte	0x04, 0x2f
        /*001a*/ 	.short	(.L_5 - .L_4)
	.align		4
.L_4:
        /*001c*/ 	.word	index@(_Z27matrixMulSingleThreadKernelPfPKfS1_i)
        /*0020*/ 	.word	0x00000020


	//----- nvinfo : EIATTR_FRAME_SIZE
	.align		4
.L_5:
        /*0024*/ 	.byte	0x04, 0x11
        /*0026*/ 	.short	(.L_7 - .L_6)
	.align		4
.L_6:
        /*0028*/ 	.word	index@(_Z27matrixMulSingleThreadKernelPfPKfS1_i)
        /*002c*/ 	.word	0x00000000


	//----- nvinfo : EIATTR_MIN_STACK_SIZE
	.align		4
.L_7:
        /*0030*/ 	.byte	0x04, 0x12
        /*0032*/ 	.short	(.L_9 - .L_8)
	.align		4
.L_8:
        /*0034*/ 	.word	index@(_Z27matrixMulSingleThreadKernelPfPKfS1_i)
        /*0038*/ 	.word	0x00000000


	//----- nvinfo : EIATTR_MIN_STACK_SIZE
	.align		4
.L_9:
        /*003c*/ 	.byte	0x04, 0x12
        /*003e*/ 	.short	(.L_11 - .L_10)
	.align		4
.L_10:
        /*0040*/ 	.word	index@(_Z15matrixMulKernelPfPKfS1_i)
        /*0044*/ 	.word	0x00000000
.L_11:


//--------------------- .nv.compat                --------------------------
	.section	.nv.compat,"",@"SHT_CUDA_COMPAT_INFO"
	.align	4
        /*0000*/ 	.byte	0x02, 0x09, 0x00, 0x00, 0x02, 0x02, 0x01, 0x00, 0x02, 0x05, 0x05, 0x00, 0x03, 0x07, 0x01, 0x01
        /*0010*/ 	.byte	0x02, 0x03, 0x00, 0x00, 0x02, 0x06, 0x01, 0x00, 0x04, 0x0b, 0x08, 0x00, 0x09, 0x00, 0x00, 0x00
        /*0020*/ 	.byte	0x00, 0x00, 0x00, 0x00


//--------------------- .nv.info._Z27matrixMulSingleThreadKernelPfPKfS1_i --------------------------
	.section	.nv.info._Z27matrixMulSingleThreadKernelPfPKfS1_i,"",@"SHT_CUDA_INFO"
	.sectionflags	@""
	.align	4


	//----- nvinfo : EIATTR_CUDA_API_VERSION
	.align		4
        /*0000*/ 	.byte	0x04, 0x37
        /*0002*/ 	.short	(.L_13 - .L_12)
.L_12:
        /*0004*/ 	.word	0x00000082


	//----- nvinfo : EIATTR_KPARAM_INFO
	.align		4
.L_13:
        /*0008*/ 	.byte	0x04, 0x17
        /*000a*/ 	.short	(.L_15 - .L_14)
.L_14:
        /*000c*/ 	.word	0x00000000
        /*0010*/ 	.short	0x0003
        /*0012*/ 	.short	0x0018
        /*0014*/ 	.byte	0x00, 0xf0, 0x11, 0x00


	//----- nvinfo : EIATTR_KPARAM_INFO
	.align		4
.L_15:
        /*0018*/ 	.byte	0x04, 0x17
        /*001a*/ 	.short	(.L_17 - .L_16)
.L_16:
        /*001c*/ 	.word	0x00000000
        /*0020*/ 	.short	0x0002
        /*0022*/ 	.short	0x0010
        /*0024*/ 	.byte	0x00, 0xf5, 0x21, 0x00


	//----- nvinfo : EIATTR_KPARAM_INFO
	.align		4
.L_17:
        /*0028*/ 	.byte	0x04, 0x17
        /*002a*/ 	.short	(.L_19 - .L_18)
.L_18:
        /*002c*/ 	.word	0x00000000
        /*0030*/ 	.short	0x0001
        /*0032*/ 	.short	0x0008
        /*0034*/ 	.byte	0x00, 0xf5, 0x21, 0x00


	//----- nvinfo : EIATTR_KPARAM_INFO
	.align		4
.L_19:
        /*0038*/ 	.byte	0x04, 0x17
        /*003a*/ 	.short	(.L_21 - .L_20)
.L_20:
        /*003c*/ 	.word	0x00000000
        /*0040*/ 	.short	0x0000
        /*0042*/ 	.short	0x0000
        /*0044*/ 	.byte	0x00, 0xf5, 0x21, 0x00


	//----- nvinfo : EIATTR_SPARSE_MMA_MASK
	.align		4
.L_21:
        /*0048*/ 	.byte	0x03, 0x50
        /*004a*/ 	.short	0x0000


	//----- nvinfo : EIATTR_MAXREG_COUNT
	.align		4
        /*004c*/ 	.byte	0x03, 0x1b
        /*004e*/ 	.short	0x00ff


	//----- nvinfo : EIATTR_MERCURY_ISA_VERSION
	.align		4
        /*0050*/ 	.byte	0x03, 0x5f
        /*0052*/ 	.short	0x0101


	//----- nvinfo : EIATTR_VRC_CTA_INIT_COUNT
	.align		4
        /*0054*/ 	.byte	0x02, 0x4a
	.zero		1
	.zero		1


	//----- nvinfo : EIATTR_EXIT_INSTR_OFFSETS
	.align		4
        /*0058*/ 	.byte	0x04, 0x1c
        /*005a*/ 	.short	(.L_23 - .L_22)


	//   ....[0]....
.L_22:
        /*005c*/ 	.word	0x00000030


	//   ....[1]....
        /*0060*/ 	.word	0x00000a30


	//----- nvinfo : EIATTR_CBANK_PARAM_SIZE
	.align		4
.L_23:
        /*0064*/ 	.byte	0x03, 0x19
        /*0066*/ 	.short	0x001c


	//----- nvinfo : EIATTR_PARAM_CBANK
	.align		4
        /*0068*/ 	.byte	0x04, 0x0a
        /*006a*/ 	.short	(.L_25 - .L_24)
	.align		4
.L_24:
        /*006c*/ 	.word	index@(.nv.constant0._Z27matrixMulSingleThreadKernelPfPKfS1_i)
        /*0070*/ 	.short	0x0380
        /*0072*/ 	.short	0x001c


	//----- nvinfo : EIATTR_SW_WAR
	.align		4
.L_25:
        /*0074*/ 	.byte	0x04, 0x36
        /*0076*/ 	.short	(.L_27 - .L_26)
.L_26:
        /*0078*/ 	.word	0x00000008
.L_27:


//--------------------- .nv.info._Z15matrixMulKernelPfPKfS1_i --------------------------
	.section	.nv.info._Z15matrixMulKernelPfPKfS1_i,"",@"SHT_CUDA_INFO"
	.sectionflags	@""
	.align	4


	//----- nvinfo : EIATTR_CUDA_API_VERSION
	.align		4
        /*0000*/ 	.byte	0x04, 0x37
        /*0002*/ 	.short	(.L_29 - .L_28)
.L_28:
        /*0004*/ 	.word	0x00000082


	//----- nvinfo : EIATTR_KPARAM_INFO
	.align		4
.L_29:
        /*0008*/ 	.byte	0x04, 0x17
        /*000a*/ 	.short	(.L_31 - .L_30)
.L_30:
        /*000c*/ 	.word	0x00000000
        /*0010*/ 	.short	0x0003
        /*0012*/ 	.short	0x0018
        /*0014*/ 	.byte	0x00, 0xf0, 0x11, 0x00


	//----- nvinfo : EIATTR_KPARAM_INFO
	.align		4
.L_31:
        /*0018*/ 	.byte	0x04, 0x17
        /*001a*/ 	.short	(.L_33 - .L_32)
.L_32:
        /*001c*/ 	.word	0x00000000
        /*0020*/ 	.short	0x0002
        /*0022*/ 	.short	0x0010
        /*0024*/ 	.byte	0x00, 0xf5, 0x21, 0x00


	//----- nvinfo : EIATTR_KPARAM_INFO
	.align		4
.L_33:
        /*0028*/ 	.byte	0x04, 0x17
        /*002a*/ 	.short	(.L_35 - .L_34)
.L_34:
        /*002c*/ 	.word	0x00000000
        /*0030*/ 	.short	0x0001
        /*0032*/ 	.short	0x0008
        /*0034*/ 	.byte	0x00, 0xf5, 0x21, 0x00


	//----- nvinfo : EIATTR_KPARAM_INFO
	.align		4
.L_35:
        /*0038*/ 	.byte	0x04, 0x17
        /*003a*/ 	.short	(.L_37 - .L_36)
.L_36:
        /*003c*/ 	.word	0x00000000
        /*0040*/ 	.short	0x0000
        /*0042*/ 	.short	0x0000
        /*0044*/ 	.byte	0x00, 0xf5, 0x21, 0x00


	//----- nvinfo : EIATTR_SPARSE_MMA_MASK
	.align		4
.L_37:
        /*0048*/ 	.byte	0x03, 0x50
        /*004a*/ 	.short	0x0000


	//----- nvinfo : EIATTR_MAXREG_COUNT
	.align		4
        /*004c*/ 	.byte	0x03, 0x1b
        /*004e*/ 	.short	0x00ff


	//----- nvinfo : EIATTR_MERCURY_ISA_VERSION
	.align		4
        /*0050*/ 	.byte	0x03, 0x5f
        /*0052*/ 	.short	0x0101


	//----- nvinfo : EIATTR_VRC_CTA_INIT_COUNT
	.align		4
        /*0054*/ 	.byte	0x02, 0x4a
	.zero		1
	.zero		1


	//----- nvinfo : EIATTR_EXIT_INSTR_OFFSETS
	.align		4
        /*0058*/ 	.byte	0x04, 0x1c
        /*005a*/ 	.short	(.L_39 - .L_38)


	//   ....[0]....
.L_38:
        /*005c*/ 	.word	0x000000c0


	//   ....[1]....
        /*0060*/ 	.word	0x00000aa0


	//----- nvinfo : EIATTR_CBANK_PARAM_SIZE
	.align		4
.L_39:
        /*0064*/ 	.byte	0x03, 0x19
        /*0066*/ 	.short	0x001c


	//----- nvinfo : EIATTR_PARAM_CBANK
	.align		4
        /*0068*/ 	.byte	0x04, 0x0a
        /*006a*/ 	.short	(.L_41 - .L_40)
	.align		4
.L_40:
        /*006c*/ 	.word	index@(.nv.constant0._Z15matrixMulKernelPfPKfS1_i)
        /*0070*/ 	.short	0x0380
        /*0072*/ 	.short	0x001c


	//----- nvinfo : EIATTR_SW_WAR
	.align		4
.L_41:
        /*0074*/ 	.byte	0x04, 0x36
        /*0076*/ 	.short	(.L_43 - .L_42)
.L_42:
        /*0078*/ 	.word	0x00000008
.L_43:


//--------------------- .nv.callgraph             --------------------------
	.section	.nv.callgraph,"",@"SHT_CUDA_CALLGRAPH"
	.align	4
	.sectionentsize	8
	.align		4
        /*0000*/ 	.word	0x00000000
	.align		4
        /*0004*/ 	.word	0xffffffff
	.align		4
        /*0008*/ 	.word	0x00000000
	.align		4
        /*000c*/ 	.word	0xfffffffe
	.align		4
        /*0010*/ 	.word	0x00000000
	.align		4
        /*0014*/ 	.word	0xfffffffd
	.align		4
        /*0018*/ 	.word	0x00000000
	.align		4
        /*001c*/ 	.word	0xfffffffc


//--------------------- .text._Z27matrixMulSingleThreadKernelPfPKfS1_i --------------------------
	.section	.text._Z27matrixMulSingleThreadKernelPfPKfS1_i,"ax",@progbits
	.align	128
        .global         _Z27matrixMulSingleThreadKernelPfPKfS1_i
        .type           _Z27matrixMulSingleThreadKernelPfPKfS1_i,@function
        .size           _Z27matrixMulSingleThreadKernelPfPKfS1_i,(.L_x_13 - _Z27matrixMulSingleThreadKernelPfPKfS1_i)
        .other          _Z27matrixMulSingleThreadKernelPfPKfS1_i,@"STO_CUDA_ENTRY STV_DEFAULT"
_Z27matrixMulSingleThreadKernelPfPKfS1_i:
.text._Z27matrixMulSingleThreadKernelPfPKfS1_i:
[----:B------:R-:W-:Y:S08]  /*0000*/  LDC R1, c[0x0][0x37c] ;  /* 0x0000df00ff017b82 */ /* 0x000ff00000000800 */
[----:B------:R-:W0:Y:S02]  /*0010*/  LDC R3, c[0x0][0x398] ;  /* 0x0000e600ff037b82 */ /* 0x000e240000000800 */
[----:B0-----:R-:W-:-:S13]  /*0020*/  ISETP.GE.AND P0, PT, R3, 0x1, PT ;  /* 0x000000010300780c */ /* 0x001fda0003f06270 */
[----:B------:R-:W-:Y:S05]  /*0030*/  @!P0 EXIT ;  /* 0x000000000000894d */ /* 0x000fea0003800000 */
[C---:B------:R-:W-:Y:S01]  /*0040*/  IADD3 R0, PT, PT, R3.reuse, -0x1, RZ ;  /* 0xffffffff03007810 */ /* 0x040fe20007ffe0ff */
[----:B------:R-:W0:Y:S01]  /*0050*/  LDCU.64 UR6, c[0x0][0x358] ;  /* 0x00006b00ff0677ac */ /* 0x000e220008000a00 */
[C---:B------:R-:W-:Y:S02]  /*0060*/  LOP3.LUT R2, R3.reuse, 0x7, RZ, 0xc0, !PT ;  /* 0x0000000703027812 */ /* 0x040fe400078ec0ff */
[----:B------:R-:W-:Y:S01]  /*0070*/  ISETP.GE.U32.AND P0, PT, R0, 0x7, PT ;  /* 0x000000070000780c */ /* 0x000fe20003f06070 */
[----:B------:R-:W-:Y:S01]  /*0080*/  UMOV UR4, URZ ;  /* 0x000000ff00047c82 */ /* 0x000fe20008000000 */
[C---:B------:R-:W-:Y:S02]  /*0090*/  LOP3.LUT R0, R3.reuse, 0x7ffffff8, RZ, 0xc0, !PT ;  /* 0x7ffffff803007812 */ /* 0x040fe400078ec0ff */
[----:B------:R-:W-:Y:S02]  /*00a0*/  LOP3.LUT R3, R3, 0x3, RZ, 0xc0, !PT ;  /* 0x0000000303037812 */ /* 0x000fe400078ec0ff */
[----:B------:R-:W-:-:S07]  /*00b0*/  IADD3 R4, PT, PT, -R0, RZ, RZ ;  /* 0x000000ff00047210 */ /* 0x000fce0007ffe1ff */
.L_x_6:
[----:B-1----:R-:W1:Y:S01]  /*00c0*/  LDCU UR5, c[0x0][0x398] ;  /* 0x00007300ff0577ac */ /* 0x002e620008000800 */
[----:B------:R-:W-:Y:S01]  /*00d0*/  HFMA2 R5, -RZ, RZ, 0, 0 ;  /* 0x00000000ff057431 */ /* 0x000fe200000001ff */
[----:B-1----:R-:W-:Y:S02]  /*00e0*/  UIMAD UR8, UR4, UR5, URZ ;  /* 0x00000005040872a4 */ /* 0x002fe4000f8e02ff */
[----:B------:R-:W-:-:S04]  /*00f0*/  UIADD3 UR4, UPT, UPT, UR4, 0x1, URZ ;  /* 0x0000000104047890 */ /* 0x000fc8000fffe0ff */
[----:B------:R-:W-:-:S11]  /*0100*/  UISETP.NE.AND UP1, UPT, UR4, UR5, UPT ;  /* 0x000000050400728c */ /* 0x000fd6000bf25270 */
.L_x_5:
[----:B-1----:R-:W-:Y:S02]  /*0110*/  MOV R16, RZ ;  /* 0x000000ff00107202 */ /* 0x002fe40000000f00 */
[----:B------:R-:W-:Y:S01]  /*0120*/  MOV R10, RZ ;  /* 0x000000ff000a7202 */ /* 0x000fe20000000f00 */
[----:B------:R-:W-:Y:S06]  /*0130*/  @!P0 BRA `(.L_x_0) ;  /* 0x0000000000f08947 */ /* 0x000fec0003800000 */
[----:B------:R-:W1:Y:S01]  /*0140*/  LDC R8, c[0x0][0x398] ;  /* 0x0000e600ff087b82 */ /* 0x000e620000000800 */
[----:B------:R-:W-:Y:S01]  /*0150*/  IMAD.MOV.U32 R16, RZ, RZ, RZ ;  /* 0x000000ffff107224 */ /* 0x000fe200078e00ff */
[----:B------:R-:W-:Y:S02]  /*0160*/  MOV R9, UR8 ;  /* 0x0000000800097c02 */ /* 0x000fe40008000f00 */
[-C--:B------:R-:W-:Y:S02]  /*0170*/  MOV R7, R5.reuse ;  /* 0x0000000500077202 */ /* 0x080fe40000000f00 */
[----:B------:R-:W-:Y:S02]  /*0180*/  MOV R10, R4 ;  /* 0x00000004000a7202 */ /* 0x000fe40000000f00 */
[----:B-1----:R-:W-:Y:S01]  /*0190*/  IADD3 R11, PT, PT, R5, R8, RZ ;  /* 0x00000008050b7210 */ /* 0x002fe20007ffe0ff */
[C-C-:B------:R-:W-:Y:S01]  /*01a0*/  IMAD R6, R8.reuse, 0x2, R5.reuse ;  /* 0x0000000208067824 */ /* 0x140fe200078e0205 */
[C---:B------:R-:W-:Y:S01]  /*01b0*/  LEA R27, R8.reuse, R5, 0x2 ;  /* 0x00000005081b7211 */ /* 0x040fe200078e10ff */
[----:B------:R-:W-:-:S02]  /*01c0*/  IMAD R25, R8, 0x3, R5 ;  /* 0x0000000308197824 */ /* 0x000fc400078e0205 */
[C-C-:B------:R-:W-:Y:S02]  /*01d0*/  IMAD R29, R8.reuse, 0x5, R5.reuse ;  /* 0x00000005081d7824 */ /* 0x140fe400078e0205 */
[C-C-:B------:R-:W-:Y:S02]  /*01e0*/  IMAD R24, R8.reuse, 0x6, R5.reuse ;  /* 0x0000000608187824 */ /* 0x140fe400078e0205 */
[----:B------:R-:W-:-:S07]  /*01f0*/  IMAD R26, R8, 0x7, R5 ;  /* 0x00000007081a7824 */ /* 0x000fce00078e0205 */
.L_x_1:
[----:B------:R-:W1:Y:S08]  /*0200*/  LDC.64 R14, c[0x0][0x390] ;  /* 0x0000e400ff0e7b82 */ /* 0x000e700000000a00 */
[----:B------:R-:W2:Y:S01]  /*0210*/  LDC.64 R12, c[0x0][0x388] ;  /* 0x0000e200ff0c7b82 */ /* 0x000ea20000000a00 */
[----:B-1----:R-:W-:-:S06]  /*0220*/  IMAD.WIDE.U32 R18, R7, 0x4, R14 ;  /* 0x0000000407127825 */ /* 0x002fcc00078e000e */
[----:B0-----:R-:W3:Y:S01]  /*0230*/  LDG.E R18, desc[UR6][R18.64] ;  /* 0x0000000612127981 */ /* 0x001ee2000c1e1900 */
[----:B--2---:R-:W-:-:S05]  /*0240*/  IMAD.WIDE.U32 R12, R9, 0x4, R12 ;  /* 0x00000004090c7825 */ /* 0x004fca00078e000c */
[----:B------:R-:W3:Y:S01]  /*0250*/  LDG.E R17, desc[UR6][R12.64] ;  /* 0x000000060c117981 */ /* 0x000ee2000c1e1900 */
[----:B------:R-:W-:-:S03]  /*0260*/  IMAD.WIDE.U32 R22, R11, 0x4, R14 ;  /* 0x000000040b167825 */ /* 0x000fc600078e000e */
[----:B------:R-:W2:Y:S01]  /*0270*/  LDG.E R19, desc[UR6][R12.64+0x8] ;  /* 0x000008060c137981 */ /* 0x000ea2000c1e1900 */
[----:B------:R-:W-:-:S03]  /*0280*/  IMAD.WIDE.U32 R20, R6, 0x4, R14 ;  /* 0x0000000406147825 */ /* 0x000fc600078e000e */
[----:B------:R-:W4:Y:S04]  /*0290*/  LDG.E R22, desc[UR6][R22.64] ;  /* 0x0000000616167981 */ /* 0x000f28000c1e1900 */
[----:B------:R-:W2:Y:S04]  /*02a0*/  LDG.E R20, desc[UR6][R20.64] ;  /* 0x0000000614147981 */ /* 0x000ea8000c1e1900 */
[----:B------:R-:W5:Y:S01]  /*02b0*/  LDG.E R23, desc[UR6][R12.64+0x10] ;  /* 0x000010060c177981 */ /* 0x000f62000c1e1900 */
[----:B---3--:R-:W-:-:S03]  /*02c0*/  FFMA R17, R17, R18, R16 ;  /* 0x0000001211117223 */ /* 0x008fc60000000010 */
[----:B------:R-:W4:Y:S02]  /*02d0*/  LDG.E R16, desc[UR6][R12.64+0x4] ;  /* 0x000004060c107981 */ /* 0x000f24000c1e1900 */
[----:B----4-:R-:W-:Y:S01]  /*02e0*/  FFMA R28, R16, R22, R17 ;  /* 0x00000016101c7223 */ /* 0x010fe20000000011 */
[----:B------:R-:W-:-:S04]  /*02f0*/  IMAD.WIDE.U32 R16, R25, 0x4, R14 ;  /* 0x0000000419107825 */ /* 0x000fc800078e000e */
[----:B--2---:R-:W-:Y:S01]  /*0300*/  FFMA R28, R19, R20, R28 ;  /* 0x00000014131c7223 */ /* 0x004fe2000000001c */
[--C-:B------:R-:W-:Y:S01]  /*0310*/  IMAD.WIDE.U32 R18, R27, 0x4, R14.reuse ;  /* 0x000000041b127825 */ /* 0x100fe200078e000e */
[----:B------:R-:W2:Y:S05]  /*0320*/  LDG.E R16, desc[UR6][R16.64] ;  /* 0x0000000610107981 */ /* 0x000eaa000c1e1900 */
[----:B------:R-:W5:Y:S04]  /*0330*/  LDG.E R18, desc[UR6][R18.64] ;  /* 0x0000000612127981 */ /* 0x000f68000c1e1900 */
[----:B------:R-:W2:Y:S01]  /*0340*/  LDG.E R17, desc[UR6][R12.64+0xc] ;  /* 0x00000c060c117981 */ /* 0x000ea2000c1e1900 */
[----:B------:R-:W-:-:S03]  /*0350*/  IMAD.WIDE.U32 R20, R29, 0x4, R14 ;  /* 0x000000041d147825 */ /* 0x000fc600078e000e */
[----:B------:R-:W3:Y:S04]  /*0360*/  LDG.E R19, desc[UR6][R12.64+0x1c] ;  /* 0x00001c060c137981 */ /* 0x000ee8000c1e1900 */
[----:B------:R-:W4:Y:S01]  /*0370*/  LDG.E R20, desc[UR6][R20.64] ;  /* 0x0000000614147981 */ /* 0x000f22000c1e1900 */
[----:B--2---:R-:W-:-:S03]  /*0380*/  FFMA R28, R17, R16, R28 ;  /* 0x00000010111c7223 */ /* 0x004fc6000000001c */
[----:B------:R-:W4:Y:S01]  /*0390*/  LDG.E R17, desc[UR6][R12.64+0x14] ;  /* 0x000014060c117981 */ /* 0x000f22000c1e1900 */
[----:B-----5:R-:W-:Y:S01]  /*03a0*/  FFMA R28, R23, R18, R28 ;  /* 0x00000012171c7223 */ /* 0x020fe2000000001c */
[--C-:B------:R-:W-:Y:S02]  /*03b0*/  IMAD.WIDE.U32 R22, R24, 0x4, R14.reuse ;  /* 0x0000000418167825 */ /* 0x100fe400078e000e */
[----:B------:R-:W2:Y:S02]  /*03c0*/  LDG.E R16, desc[UR6][R12.64+0x18] ;  /* 0x000018060c107981 */ /* 0x000ea4000c1e1900 */
[----:B------:R-:W-:Y:S02]  /*03d0*/  IMAD.WIDE.U32 R14, R26, 0x4, R14 ;  /* 0x000000041a0e7825 */ /* 0x000fe400078e000e */
[----:B------:R-:W2:Y:S04]  /*03e0*/  LDG.E R22, desc[UR6][R22.64] ;  /* 0x0000000616167981 */ /* 0x000ea8000c1e1900 */
[----:B------:R-:W3:Y:S01]  /*03f0*/  LDG.E R14, desc[UR6][R14.64] ;  /* 0x000000060e0e7981 */ /* 0x000ee2000c1e1900 */
[----:B------:R-:W-:-:S04]  /*0400*/  IADD3 R10, PT, PT, R10, 0x8, RZ ;  /* 0x000000080a0a7810 */ /* 0x000fc80007ffe0ff */
[----:B------:R-:W-:Y:S01]  /*0410*/  ISETP.NE.AND P1, PT, R10, RZ, PT ;  /* 0x000000ff0a00720c */ /* 0x000fe20003f25270 */
[C---:B------:R-:W-:Y:S01]  /*0420*/  IMAD R25, R8.reuse, 0x8, R25 ;  /* 0x0000000808197824 */ /* 0x040fe200078e0219 */
[C---:B------:R-:W-:Y:S01]  /*0430*/  LEA R11, R8.reuse, R11, 0x3 ;  /* 0x0000000b080b7211 */ /* 0x040fe200078e18ff */
[C---:B------:R-:W-:Y:S01]  /*0440*/  IMAD R7, R8.reuse, 0x8, R7 ;  /* 0x0000000808077824 */ /* 0x040fe200078e0207 */
[C---:B------:R-:W-:Y:S02]  /*0450*/  LEA R6, R8.reuse, R6, 0x3 ;  /* 0x0000000608067211 */ /* 0x040fe400078e18ff */
[C---:B------:R-:W-:Y:S02]  /*0460*/  LEA R27, R8.reuse, R27, 0x3 ;  /* 0x0000001b081b7211 */ /* 0x040fe400078e18ff */
[C---:B------:R-:W-:Y:S02]  /*0470*/  LEA R29, R8.reuse, R29, 0x3 ;  /* 0x0000001d081d7211 */ /* 0x040fe400078e18ff */
[----:B------:R-:W-:-:S02]  /*0480*/  LEA R24, R8, R24, 0x3 ;  /* 0x0000001808187211 */ /* 0x000fc400078e18ff */
[----:B------:R-:W-:Y:S02]  /*0490*/  LEA R26, R8, R26, 0x3 ;  /* 0x0000001a081a7211 */ /* 0x000fe400078e18ff */
[----:B------:R-:W-:Y:S01]  /*04a0*/  IADD3 R9, PT, PT, R9, 0x8, RZ ;  /* 0x0000000809097810 */ /* 0x000fe20007ffe0ff */
[----:B----4-:R-:W-:-:S04]  /*04b0*/  FFMA R17, R17, R20, R28 ;  /* 0x0000001411117223 */ /* 0x010fc8000000001c */
[----:B--2---:R-:W-:-:S04]  /*04c0*/  FFMA R16, R16, R22, R17 ;  /* 0x0000001610107223 */ /* 0x004fc80000000011 */
[----:B---3--:R-:W-:Y:S01]  /*04d0*/  FFMA R16, R19, R14, R16 ;  /* 0x0000000e13107223 */ /* 0x008fe20000000010 */
[----:B------:R-:W-:Y:S06]  /*04e0*/  @P1 BRA `(.L_x_1) ;  /* 0xfffffffc00441947 */ /* 0x000fec000383ffff */
[----:B------:R-:W-:-:S07]  /*04f0*/  MOV R10, R0 ;  /* 0x00000000000a7202 */ /* 0x000fce0000000f00 */
.L_x_0:
[----:B------:R-:W-:-:S13]  /*0500*/  ISETP.NE.AND P1, PT, R2, RZ, PT ;  /* 0x000000ff0200720c */ /* 0x000fda0003f25270 */
[----:B------:R-:W-:Y:S05]  /*0510*/  @!P1 BRA `(.L_x_2) ;  /* 0x0000000400209947 */ /* 0x000fea0003800000 */
[----:B------:R-:W-:Y:S02]  /*0520*/  IADD3 R6, PT, PT, R2, -0x1, RZ ;  /* 0xffffffff02067810 */ /* 0x000fe40007ffe0ff */
[----:B------:R-:W-:Y:S02]  /*0530*/  ISETP.NE.AND P1, PT, R3, RZ, PT ;  /* 0x000000ff0300720c */ /* 0x000fe40003f25270 */
[----:B------:R-:W-:-:S13]  /*0540*/  ISETP.GE.U32.AND P2, PT, R6, 0x3, PT ;  /* 0x000000030600780c */ /* 0x000fda0003f46070 */
[----:B------:R-:W-:Y:S05]  /*0550*/  @!P2 BRA `(.L_x_3) ;  /* 0x00000000007ca947 */ /* 0x000fea0003800000 */
[----:B------:R-:W1:Y:S01]  /*0560*/  LDC.64 R14, c[0x0][0x388] ;  /* 0x0000e200ff0e7b82 */ /* 0x000e620000000a00 */
[----:B------:R-:W2:Y:S01]  /*0570*/  LDCU UR5, c[0x0][0x398] ;  /* 0x00007300ff0577ac */ /* 0x000ea20008000800 */
[C---:B------:R-:W-:Y:S02]  /*0580*/  IADD3 R11, PT, PT, R10.reuse, UR8, RZ ;  /* 0x000000080a0b7c10 */ /* 0x040fe4000fffe0ff */
[----:B------:R-:W-:-:S04]  /*0590*/  IADD3 R20, P2, PT, R10, UR8, RZ ;  /* 0x000000080a147c10 */ /* 0x000fc8000ff5e0ff */
[----:B------:R-:W3:Y:S08]  /*05a0*/  LDC.64 R8, c[0x0][0x390] ;  /* 0x0000e400ff087b82 */ /* 0x000ef00000000a00 */
[----:B------:R-:W4:Y:S01]  /*05b0*/  LDC.64 R6, c[0x0][0x388] ;  /* 0x0000e200ff067b82 */ /* 0x000f220000000a00 */
[----:B--2---:R-:W-:-:S04]  /*05c0*/  IMAD R19, R10, UR5, R5 ;  /* 0x000000050a137c24 */ /* 0x004fc8000f8e0205 */
[----:B------:R-:W-:Y:S02]  /*05d0*/  VIADD R17, R19, UR5 ;  /* 0x0000000513117c36 */ /* 0x000fe40008000000 */
[----:B-1----:R-:W-:Y:S01]  /*05e0*/  IMAD.WIDE.U32 R14, R11, 0x4, R14 ;  /* 0x000000040b0e7825 */ /* 0x002fe200078e000e */
[----:B------:R-:W-:-:S05]  /*05f0*/  IADD3.X R11, PT, PT, RZ, RZ, RZ, P2, !PT ;  /* 0x000000ffff0b7210 */ /* 0x000fca00017fe4ff */
[----:B0-----:R-:W2:Y:S01]  /*0600*/  LDG.E R15, desc[UR6][R14.64] ;  /* 0x000000060e0f7981 */ /* 0x001ea2000c1e1900 */
[----:B---3--:R-:W-:-:S04]  /*0610*/  IMAD.WIDE.U32 R18, R19, 0x4, R8 ;  /* 0x0000000413127825 */ /* 0x008fc800078e0008 */
[C---:B------:R-:W-:Y:S01]  /*0620*/  IMAD.WIDE.U32 R12, R17.reuse, 0x4, R8 ;  /* 0x00000004110c7825 */ /* 0x040fe200078e0008 */
[----:B------:R-:W-:Y:S01]  /*0630*/  IADD3 R17, PT, PT, R17, UR5, RZ ;  /* 0x0000000511117c10 */ /* 0x000fe2000fffe0ff */
[----:B------:R-:W2:Y:S01]  /*0640*/  LDG.E R18, desc[UR6][R18.64] ;  /* 0x0000000612127981 */ /* 0x000ea2000c1e1900 */
[----:B----4-:R-:W-:-:S03]  /*0650*/  LEA R6, P2, R20, R6, 0x2 ;  /* 0x0000000614067211 */ /* 0x010fc600078410ff */
[----:B------:R-:W3:Y:S01]  /*0660*/  LDG.E R12, desc[UR6][R12.64] ;  /* 0x000000060c0c7981 */ /* 0x000ee2000c1e1900 */
[----:B------:R-:W-:Y:S01]  /*0670*/  LEA.HI.X R7, R20, R7, R11, 0x2, P2 ;  /* 0x0000000714077211 */ /* 0x000fe200010f140b */
[C---:B------:R-:W-:Y:S01]  /*0680*/  IMAD.WIDE.U32 R20, R17.reuse, 0x4, R8 ;  /* 0x0000000411147825 */ /* 0x040fe200078e0008 */
[----:B------:R-:W-:-:S03]  /*0690*/  IADD3 R11, PT, PT, R17, UR5, RZ ;  /* 0x00000005110b7c10 */ /* 0x000fc6000fffe0ff */
[----:B------:R-:W3:Y:S02]  /*06a0*/  LDG.E R22, desc[UR6][R6.64+0x4] ;  /* 0x0000040606167981 */ /* 0x000ee4000c1e1900 */
[----:B------:R-:W-:Y:S02]  /*06b0*/  IMAD.WIDE.U32 R8, R11, 0x4, R8 ;  /* 0x000000040b087825 */ /* 0x000fe400078e0008 */
[----:B------:R-:W4:Y:S04]  /*06c0*/  LDG.E R20, desc[UR6][R20.64] ;  /* 0x0000000614147981 */ /* 0x000f28000c1e1900 */
[----:B------:R-:W4:Y:S04]  /*06d0*/  LDG.E R24, desc[UR6][R6.64+0x8] ;  /* 0x0000080606187981 */ /* 0x000f28000c1e1900 */
[----:B------:R-:W5:Y:S04]  /*06e0*/  LDG.E R8, desc[UR6][R8.64] ;  /* 0x0000000608087981 */ /* 0x000f68000c1e1900 */
[----:B------:R-:W5:Y:S01]  /*06f0*/  LDG.E R14, desc[UR6][R6.64+0xc] ;  /* 0x00000c06060e7981 */ /* 0x000f62000c1e1900 */
[----:B------:R-:W-:Y:S01]  /*0700*/  IADD3 R10, PT, PT, R10, 0x4, RZ ;  /* 0x000000040a0a7810 */ /* 0x000fe20007ffe0ff */
[----:B--2---:R-:W-:-:S04]  /*0710*/  FFMA R15, R15, R18, R16 ;  /* 0x000000120f0f7223 */ /* 0x004fc80000000010 */
[----:B---3--:R-:W-:-:S04]  /*0720*/  FFMA R15, R22, R12, R15 ;  /* 0x0000000c160f7223 */ /* 0x008fc8000000000f */
[----:B----4-:R-:W-:-:S04]  /*0730*/  FFMA R15, R24, R20, R15 ;  /* 0x00000014180f7223 */ /* 0x010fc8000000000f */
[----:B-----5:R-:W-:-:S07]  /*0740*/  FFMA R16, R14, R8, R15 ;  /* 0x000000080e107223 */ /* 0x020fce000000000f */
.L_x_3:
[----:B------:R-:W-:Y:S05]  /*0750*/  @!P1 BRA `(.L_x_2) ;  /* 0x0000000000909947 */ /* 0x000fea0003800000 */
[----:B------:R-:W1:Y:S01]  /*0760*/  LDCU UR9, c[0x0][0x398] ;  /* 0x00007300ff0977ac */ /* 0x000e620008000800 */
[----:B------:R-:W-:Y:S01]  /*0770*/  ISETP.NE.AND P1, PT, R3, 0x1, PT ;  /* 0x000000010300780c */ /* 0x000fe20003f25270 */
[----:B-1----:R-:W-:-:S04]  /*0780*/  ULOP3.LUT UR5, UR9, 0x1, URZ, 0xc0, !UPT ;  /* 0x0000000109057892 */ /* 0x002fc8000f8ec0ff */
[----:B------:R-:W-:-:S08]  /*0790*/  UISETP.NE.U32.AND UP0, UPT, UR5, 0x1, UPT ;  /* 0x000000010500788c */ /* 0x000fd0000bf05070 */
[----:B------:R-:W-:Y:S05]  /*07a0*/  @!P1 BRA `(.L_x_4) ;  /* 0x0000000000549947 */ /* 0x000fea0003800000 */
[----:B------:R-:W1:Y:S01]  /*07b0*/  LDC.64 R14, c[0x0][0x388] ;  /* 0x0000e200ff0e7b82 */ /* 0x000e620000000a00 */
[----:B------:R-:W2:Y:S01]  /*07c0*/  LDCU UR5, c[0x0][0x398] ;  /* 0x00007300ff0577ac */ /* 0x000ea20008000800 */
[C---:B------:R-:W-:Y:S02]  /*07d0*/  IADD3 R11, PT, PT, R10.reuse, UR8, RZ ;  /* 0x000000080a0b7c10 */ /* 0x040fe4000fffe0ff */
[----:B------:R-:W-:-:S04]  /*07e0*/  IADD3 R17, P1, PT, R10, UR8, RZ ;  /* 0x000000080a117c10 */ /* 0x000fc8000ff3e0ff */
[----:B------:R-:W3:Y:S01]  /*07f0*/  LDC.64 R8, c[0x0][0x388] ;  /* 0x0000e200ff087b82 */ /* 0x000ee20000000a00 */
[----:B------:R-:W-:-:S07]  /*0800*/  IMAD.X R18, RZ, RZ, RZ, P1 ;  /* 0x000000ffff127224 */ /* 0x000fce00008e06ff */
[----:B------:R-:W4:Y:S01]  /*0810*/  LDC.64 R6, c[0x0][0x390] ;  /* 0x0000e400ff067b82 */ /* 0x000f220000000a00 */
[----:B--2---:R-:W-:Y:S02]  /*0820*/  IMAD R13, R10, UR5, R5 ;  /* 0x000000050a0d7c24 */ /* 0x004fe4000f8e0205 */
[----:B-1----:R-:W-:-:S03]  /*0830*/  IMAD.WIDE.U32 R14, R11, 0x4, R14 ;  /* 0x000000040b0e7825 */ /* 0x002fc600078e000e */
[----:B------:R-:W-:-:S03]  /*0840*/  IADD3 R11, PT, PT, R13, UR5, RZ ;  /* 0x000000050d0b7c10 */ /* 0x000fc6000fffe0ff */
[----:B0-----:R-:W2:Y:S01]  /*0850*/  LDG.E R15, desc[UR6][R14.64] ;  /* 0x000000060e0f7981 */ /* 0x001ea2000c1e1900 */
[----:B---3--:R-:W-:-:S04]  /*0860*/  LEA R8, P1, R17, R8, 0x2 ;  /* 0x0000000811087211 */ /* 0x008fc800078210ff */
[----:B------:R-:W-:Y:S01]  /*0870*/  LEA.HI.X R9, R17, R9, R18, 0x2, P1 ;  /* 0x0000000911097211 */ /* 0x000fe200008f1412 */
[----:B----4-:R-:W-:-:S05]  /*0880*/  IMAD.WIDE.U32 R12, R13, 0x4, R6 ;  /* 0x000000040d0c7825 */ /* 0x010fca00078e0006 */
[----:B------:R-:W3:Y:S01]  /*0890*/  LDG.E R9, desc[UR6][R8.64+0x4] ;  /* 0x0000040608097981 */ /* 0x000ee2000c1e1900 */
[----:B------:R-:W-:-:S03]  /*08a0*/  IMAD.WIDE.U32 R6, R11, 0x4, R6 ;  /* 0x000000040b067825 */ /* 0x000fc600078e0006 */
[----:B------:R-:W2:Y:S04]  /*08b0*/  LDG.E R12, desc[UR6][R12.64] ;  /* 0x000000060c0c7981 */ /* 0x000ea8000c1e1900 */
[----:B------:R-:W3:Y:S01]  /*08c0*/  LDG.E R6, desc[UR6][R6.64] ;  /* 0x0000000606067981 */ /* 0x000ee2000c1e1900 */
[----:B------:R-:W-:Y:S01]  /*08d0*/  IADD3 R10, PT, PT, R10, 0x2, RZ ;  /* 0x000000020a0a7810 */ /* 0x000fe20007ffe0ff */
[----:B--2---:R-:W-:-:S04]  /*08e0*/  FFMA R16, R15, R12, R16 ;  /* 0x0000000c0f107223 */ /* 0x004fc80000000010 */
[----:B---3--:R-:W-:-:S07]  /*08f0*/  FFMA R16, R9, R6, R16 ;  /* 0x0000000609107223 */ /* 0x008fce0000000010 */
.L_x_4:
[----:B------:R-:W-:Y:S05]  /*0900*/  BRA.U UP0, `(.L_x_2) ;  /* 0x0000000100247547 */ /* 0x000fea000b800000 */
[----:B------:R-:W1:Y:S01]  /*0910*/  LDC.64 R6, c[0x0][0x388] ;  /* 0x0000e200ff067b82 */ /* 0x000e620000000a00 */
[C---:B------:R-:W-:Y:S01]  /*0920*/  IADD3 R11, PT, PT, R10.reuse, UR8, RZ ;  /* 0x000000080a0b7c10 */ /* 0x040fe2000fffe0ff */
[----:B------:R-:W-:-:S06]  /*0930*/  IMAD R13, R10, UR9, R5 ;  /* 0x000000090a0d7c24 */ /* 0x000fcc000f8e0205 */
[----:B------:R-:W2:Y:S01]  /*0940*/  LDC.64 R8, c[0x0][0x390] ;  /* 0x0000e400ff087b82 */ /* 0x000ea20000000a00 */
[----:B-1----:R-:W-:-:S06]  /*0950*/  IMAD.WIDE.U32 R6, R11, 0x4, R6 ;  /* 0x000000040b067825 */ /* 0x002fcc00078e0006 */
[----:B0-----:R-:W3:Y:S01]  /*0960*/  LDG.E R7, desc[UR6][R6.64] ;  /* 0x0000000606077981 */ /* 0x001ee2000c1e1900 */
[----:B--2---:R-:W-:-:S06]  /*0970*/  IMAD.WIDE.U32 R8, R13, 0x4, R8 ;  /* 0x000000040d087825 */ /* 0x004fcc00078e0008 */
[----:B------:R-:W3:Y:S02]  /*0980*/  LDG.E R8, desc[UR6][R8.64] ;  /* 0x0000000608087981 */ /* 0x000ee4000c1e1900 */
[----:B---3--:R-:W-:-:S07]  /*0990*/  FFMA R16, R7, R8, R16 ;  /* 0x0000000807107223 */ /* 0x008fce0000000010 */
.L_x_2:
[----:B------:R-:W1:Y:S01]  /*09a0*/  LDCU UR5, c[0x0][0x398] ;  /* 0x00007300ff0577ac */ /* 0x000e620008000800 */
[----:B------:R-:W2:Y:S01]  /*09b0*/  LDC.64 R6, c[0x0][0x380] ;  /* 0x0000e000ff067b82 */ /* 0x000ea20000000a00 */
[C---:B------:R-:W-:Y:S02]  /*09c0*/  IADD3 R9, PT, PT, R5.reuse, UR8, RZ ;  /* 0x0000000805097c10 */ /* 0x040fe4000fffe0ff */
[----:B------:R-:W-:-:S04]  /*09d0*/  IADD3 R5, PT, PT, R5, 0x1, RZ ;  /* 0x0000000105057810 */ /* 0x000fc80007ffe0ff */
[----:B-1----:R-:W-:Y:S01]  /*09e0*/  ISETP.NE.AND P1, PT, R5, UR5, PT ;  /* 0x0000000505007c0c */ /* 0x002fe2000bf25270 */
[----:B--2---:R-:W-:-:S05]  /*09f0*/  IMAD.WIDE.U32 R6, R9, 0x4, R6 ;  /* 0x0000000409067825 */ /* 0x004fca00078e0006 */
[----:B0-----:R1:W-:Y:S07]  /*0a00*/  STG.E desc[UR6][R6.64], R16 ;  /* 0x0000001006007986 */ /* 0x0013ee000c101906 */
[----:B------:R-:W-:Y:S05]  /*0a10*/  @P1 BRA `(.L_x_5) ;  /* 0xfffffff400bc1947 */ /* 0x000fea000383ffff */
[----:B------:R-:W-:Y:S05]  /*0a20*/  BRA.U UP1, `(.L_x_6) ;  /* 0xfffffff501a47547 */ /* 0x000fea000b83ffff */
[----:B------:R-:W-:Y:S05]  /*0a30*/  EXIT ;  /* 0x000000000000794d */ /* 0x000fea0003800000 */
.L_x_7:
[----:B------:R-:W-:-:S00]  /*0a40*/  BRA `(.L_x_7) ;  /* 0xfffffffc00fc7947 */ /* 0x000fc0000383ffff */
[----:B------:R-:W-:-:S00]  /*0a50*/  NOP ;  /* 0x0000000000007918 */ /* 0x000fc00000000000 */
        /* <DEDUP_REMOVED lines=10> */
.L_x_13:


//--------------------- .text._Z15matrixMulKernelPfPKfS1_i --------------------------
	.section	.text._Z15matrixMulKernelPfPKfS1_i,"ax",@progbits
	.align	128
        .global         _Z15matrixMulKernelPfPKfS1_i
        .type           _Z15matrixMulKernelPfPKfS1_i,@function
        .size           _Z15matrixMulKernelPfPKfS1_i,(.L_x_14 - _Z15matrixMulKernelPfPKfS1_i)
        .other          _Z15matrixMulKernelPfPKfS1_i,@"STO_CUDA_ENTRY STV_DEFAULT"
_Z15matrixMulKernelPfPKfS1_i:
.text._Z15matrixMulKernelPfPKfS1_i:
[----:B------:R-:W-:Y:S01]  /*0000*/  LDC R1, c[0x0][0x37c] ;  /* 0x0000df00ff017b82 */ /* 0x000fe20000000800 */
[----:B------:R-:W0:Y:S07]  /*0010*/  S2R R0, SR_TID.Y ;  /* 0x0000000000007919 */ /* 0x000e2e0000002200 */
[----:B------:R-:W0:Y:S01]  /*0020*/  S2UR UR4, SR_CTAID.Y ;  /* 0x00000000000479c3 */ /* 0x000e220000002600 */
[----:B------:R-:W1:Y:S01]  /*0030*/  LDCU UR20, c[0x0][0x398] ;  /* 0x00007300ff1477ac */ /* 0x000e620008000800 */
[----:B------:R-:W2:Y:S06]  /*0040*/  S2R R3, SR_TID.X ;  /* 0x0000000000037919 */ /* 0x000eac0000002100 */
[----:B------:R-:W0:Y:S08]  /*0050*/  LDC R13, c[0x0][0x364] ;  /* 0x0000d900ff0d7b82 */ /* 0x000e300000000800 */
[----:B------:R-:W2:Y:S08]  /*0060*/  S2UR UR5, SR_CTAID.X ;  /* 0x00000000000579c3 */ /* 0x000eb00000002500 */
[----:B------:R-:W2:Y:S01]  /*0070*/  LDC R2, c[0x0][0x360] ;  /* 0x0000d800ff027b82 */ /* 0x000ea20000000800 */
[----:B0-----:R-:W-:-:S02]  /*0080*/  IMAD R13, R13, UR4, R0 ;  /* 0x000000040d0d7c24 */ /* 0x001fc4000f8e0200 */
[----:B--2---:R-:W-:-:S05]  /*0090*/  IMAD R0, R2, UR5, R3 ;  /* 0x0000000502007c24 */ /* 0x004fca000f8e0203 */
[----:B------:R-:W-:-:S04]  /*00a0*/  VIMNMX R2, PT, PT, R13, R0, !PT ;  /* 0x000000000d027248 */ /* 0x000fc80007fe0100 */
[----:B-1----:R-:W-:-:S13]  /*00b0*/  ISETP.GE.AND P0, PT, R2, UR20, PT ;  /* 0x0000001402007c0c */ /* 0x002fda000bf06270 */
[----:B------:R-:W-:Y:S05]  /*00c0*/  @P0 EXIT ;  /* 0x000000000000094d */ /* 0x000fea0003800000 */
[----:B------:R-:W-:Y:S01]  /*00d0*/  UISETP.GE.U32.AND UP0, UPT, UR20, 0x8, UPT ;  /* 0x000000081400788c */ /* 0x000fe2000bf06070 */
[----:B------:R-:W-:Y:S02]  /*00e0*/  HFMA2 R12, -RZ, RZ, 0, 0 ;  /* 0x00000000ff0c7431 */ /* 0x000fe400000001ff */
[----:B------:R-:W-:Y:S01]  /*00f0*/  IMAD R13, R13, UR20, RZ ;  /* 0x000000140d0d7c24 */ /* 0x000fe2000f8e02ff */
[----:B------:R-:W-:Y:S01]  /*0100*/  UMOV UR4, URZ ;  /* 0x000000ff00047c82 */ /* 0x000fe20008000000 */
[----:B------:R-:W0:Y:S04]  /*0110*/  LDCU.64 UR18, c[0x0][0x358] ;  /* 0x00006b00ff1277ac */ /* 0x000e280008000a00 */
[----:B------:R-:W-:Y:S05]  /*0120*/  BRA.U !UP0, `(.L_x_8) ;  /* 0x0000000508007547 */ /* 0x000fea000b800000 */
[----:B------:R-:W1:Y:S01]  /*0130*/  LDC.64 R2, c[0x0][0x388] ;  /* 0x0000e200ff027b82 */ /* 0x000e620000000a00 */
[----:B------:R-:W2:Y:S01]  /*0140*/  LDCU.64 UR22, c[0x0][0x390] ;  /* 0x00007200ff1677ac */ /* 0x000ea20008000a00 */
[----:B------:R-:W-:Y:S02]  /*0150*/  MOV R12, RZ ;  /* 0x000000ff000c7202 */ /* 0x000fe40000000f00 */
[----:B------:R-:W-:Y:S01]  /*0160*/  MOV R14, R0 ;  /* 0x00000000000e7202 */ /* 0x000fe20000000f00 */
[----:B------:R-:W-:-:S04]  /*0170*/  ULOP3.LUT UR4, UR20, 0x7ffffff8, URZ, 0xc0, !UPT ;  /* 0x7ffffff814047892 */ /* 0x000fc8000f8ec0ff */
[----:B------:R-:W-:Y:S02]  /*0180*/  UIADD3 UR5, UPT, UPT, -UR4, URZ, URZ ;  /* 0x000000ff04057290 */ /* 0x000fe4000fffe1ff */
[----:B--2---:R-:W-:Y:S02]  /*0190*/  UIMAD.WIDE UR6, UR20, 0x8, UR22 ;  /* 0x00000008140678a5 */ /* 0x004fe4000f8e0216 */
[----:B------:R-:W-:Y:S02]  /*01a0*/  UIMAD.WIDE UR8, UR20, 0xc, UR22 ;  /* 0x0000000c140878a5 */ /* 0x000fe4000f8e0216 */
[----:B------:R-:W-:Y:S01]  /*01b0*/  UIMAD.WIDE UR10, UR20, 0x10, UR22 ;  /* 0x00000010140a78a5 */ /* 0x000fe2000f8e0216 */
[----:B-1----:R-:W-:Y:S01]  /*01c0*/  IMAD.WIDE.U32 R2, R13, 0x4, R2 ;  /* 0x000000040d027825 */ /* 0x002fe200078e0002 */
[----:B------:R-:W-:Y:S02]  /*01d0*/  UIMAD.WIDE UR12, UR20, 0x14, UR22 ;  /* 0x00000014140c78a5 */ /* 0x000fe4000f8e0216 */
[----:B------:R-:W-:Y:S01]  /*01e0*/  UIMAD.WIDE UR14, UR20, 0x18, UR22 ;  /* 0x00000018140e78a5 */ /* 0x000fe2000f8e0216 */
[----:B------:R-:W-:Y:S01]  /*01f0*/  IADD3 R2, P0, PT, R2, 0x10, RZ ;  /* 0x0000001002027810 */ /* 0x000fe20007f1e0ff */
[----:B------:R-:W-:-:S03]  /*0200*/  UIMAD.WIDE UR16, UR20, 0x1c, UR22 ;  /* 0x0000001c141078a5 */ /* 0x000fc6000f8e0216 */
[----:B------:R-:W-:-:S09]  /*0210*/  IADD3.X R3, PT, PT, RZ, R3, RZ, P0, !PT ;  /* 0x00000003ff037210 */ /* 0x000fd200007fe4ff */
.L_x_9:
[----:B------:R-:W-:Y:S01]  /*0220*/  UIMAD.WIDE UR24, UR20, 0x4, UR22 ;  /* 0x00000004141878a5 */ /* 0x000fe2000f8e0216 */
[----:B------:R-:W-:Y:S01]  /*0230*/  MOV R23, 0x4 ;  /* 0x0000000400177802 */ /* 0x000fe20000000f00 */
[----:B------:R-:W-:Y:S01]  /*0240*/  HFMA2 R25, -RZ, RZ, 0, 2.384185791015625e-07 ;  /* 0x00000004ff197431 */ /* 0x000fe200000001ff */
[----:B0-----:R-:W2:Y:S03]  /*0250*/  LDG.E R21, desc[UR18][R2.64+-0x10] ;  /* 0xfffff01202157981 */ /* 0x001ea6000c1e1900 */
[----:B------:R-:W-:Y:S01]  /*0260*/  IMAD.WIDE R22, R14, R23, UR22 ;  /* 0x000000160e167e25 */ /* 0x000fe2000f8e0217 */
[----:B------:R-:W-:Y:S01]  /*0270*/  MOV R8, UR24 ;  /* 0x0000001800087c02 */ /* 0x000fe20008000f00 */
[----:B------:R-:W3:Y:S01]  /*0280*/  LDG.E R19, desc[UR18][R2.64+-0xc] ;  /* 0xfffff41202137981 */ /* 0x000ee2000c1e1900 */
[----:B------:R-:W-:-:S03]  /*0290*/  MOV R9, UR25 ;  /* 0x0000001900097c02 */ /* 0x000fc60008000f00 */
[----:B------:R-:W2:Y:S01]  /*02a0*/  LDG.E R22, desc[UR18][R22.64] ;  /* 0x0000001216167981 */ /* 0x000ea2000c1e1900 */
[----:B------:R-:W-:Y:S02]  /*02b0*/  IMAD.MOV.U32 R11, RZ, RZ, 0x4 ;  /* 0x00000004ff0b7424 */ /* 0x000fe400078e00ff */
[----:B------:R-:W-:-:S04]  /*02c0*/  IMAD.WIDE R8, R14, 0x4, R8 ;  /* 0x000000040e087825 */ /* 0x000fc800078e0208 */
[----:B------:R-:W-:Y:S01]  /*02d0*/  HFMA2 R7, -RZ, RZ, 0, 2.384185791015625e-07 ;  /* 0x00000004ff077431 */ /* 0x000fe200000001ff */
[----:B------:R-:W-:Y:S01]  /*02e0*/  MOV R5, 0x4 ;  /* 0x0000000400057802 */ /* 0x000fe20000000f00 */
[----:B------:R-:W4:Y:S01]  /*02f0*/  LDG.E R17, desc[UR18][R2.64+-0x8] ;  /* 0xfffff81202117981 */ /* 0x000f22000c1e1900 */
[----:B------:R-:W-:-:S03]  /*0300*/  IMAD.WIDE R24, R14, R25, UR6 ;  /* 0x000000060e187e25 */ /* 0x000fc6000f8e0219 */
[----:B------:R0:W3:Y:S01]  /*0310*/  LDG.E R20, desc[UR18][R8.64] ;  /* 0x0000001208147981 */ /* 0x0000e2000c1e1900 */
[----:B------:R-:W-:-:S03]  /*0320*/  IMAD.WIDE R10, R14, R11, UR8 ;  /* 0x000000080e0a7e25 */ /* 0x000fc6000f8e020b */
[----:B------:R-:W4:Y:S01]  /*0330*/  LDG.E R18, desc[UR18][R24.64] ;  /* 0x0000001218127981 */ /* 0x000f22000c1e1900 */
[----:B------:R-:W-:-:S04]  /*0340*/  IMAD.WIDE R4, R14, R5, UR10 ;  /* 0x0000000a0e047e25 */ /* 0x000fc8000f8e0205 */
[----:B------:R-:W-:Y:S01]  /*0350*/  HFMA2 R27, -RZ, RZ, 0, 2.384185791015625e-07 ;  /* 0x00000004ff1b7431 */ /* 0x000fe200000001ff */
[----:B------:R1:W5:Y:S01]  /*0360*/  LDG.E R16, desc[UR18][R10.64] ;  /* 0x000000120a107981 */ /* 0x000362000c1e1900 */
[C---:B------:R-:W-:Y:S01]  /*0370*/  IMAD.WIDE R6, R14.reuse, R7, UR12 ;  /* 0x0000000c0e067e25 */ /* 0x040fe2000f8e0207 */
[----:B0-----:R-:W-:Y:S02]  /*0380*/  MOV R9, 0x4 ;  /* 0x0000000400097802 */ /* 0x001fe40000000f00 */
[----:B------:R-:W5:Y:S04]  /*0390*/  LDG.E R15, desc[UR18][R2.64+-0x4] ;  /* 0xfffffc12020f7981 */ /* 0x000f68000c1e1900 */
[----:B------:R0:W5:Y:S01]  /*03a0*/  LDG.E R4, desc[UR18][R4.64] ;  /* 0x0000001204047981 */ /* 0x000162000c1e1900 */
[----:B------:R-:W-:-:S03]  /*03b0*/  IMAD.WIDE R8, R14, R9, UR14 ;  /* 0x0000000e0e087e25 */ /* 0x000fc6000f8e0209 */
[----:B------:R-:W5:Y:S01]  /*03c0*/  LDG.E R23, desc[UR18][R2.64] ;  /* 0x0000001202177981 */ /* 0x000f62000c1e1900 */
[----:B-1----:R-:W-:-:S03]  /*03d0*/  IMAD.WIDE R10, R14, R27, UR16 ;  /* 0x000000100e0a7e25 */ /* 0x002fc6000f8e021b */
[----:B------:R-:W5:Y:S04]  /*03e0*/  LDG.E R7, desc[UR18][R6.64] ;  /* 0x0000001206077981 */ /* 0x000f68000c1e1900 */
[----:B------:R-:W5:Y:S04]  /*03f0*/  LDG.E R24, desc[UR18][R2.64+0x4] ;  /* 0x0000041202187981 */ /* 0x000f68000c1e1900 */
[----:B------:R-:W5:Y:S04]  /*0400*/  LDG.E R8, desc[UR18][R8.64] ;  /* 0x0000001208087981 */ /* 0x000f68000c1e1900 */
[----:B------:R-:W5:Y:S04]  /*0410*/  LDG.E R25, desc[UR18][R2.64+0x8] ;  /* 0x0000081202197981 */ /* 0x000f68000c1e1900 */
[----:B------:R-:W5:Y:S04]  /*0420*/  LDG.E R10, desc[UR18][R10.64] ;  /* 0x000000120a0a7981 */ /* 0x000f68000c1e1900 */
[----:B------:R1:W5:Y:S01]  /*0430*/  LDG.E R27, desc[UR18][R2.64+0xc] ;  /* 0x00000c12021b7981 */ /* 0x000362000c1e1900 */
[----:B------:R-:W-:-:S04]  /*0440*/  UIADD3 UR5, UPT, UPT, UR5, 0x8, URZ ;  /* 0x0000000805057890 */ /* 0x000fc8000fffe0ff */
[----:B------:R-:W-:Y:S01]  /*0450*/  UISETP.NE.AND UP0, UPT, UR5, URZ, UPT ;  /* 0x000000ff0500728c */ /* 0x000fe2000bf05270 */
[----:B0-----:R-:W-:Y:S02]  /*0460*/  MOV R5, UR20 ;  /* 0x0000001400057c02 */ /* 0x001fe40008000f00 */
[----:B-1----:R-:W-:-:S03]  /*0470*/  IADD3 R2, P0, PT, R2, 0x20, RZ ;  /* 0x0000002002027810 */ /* 0x002fc60007f1e0ff */
[----:B------:R-:W-:Y:S01]  /*0480*/  IMAD R14, R5, 0x8, R14 ;  /* 0x00000008050e7824 */ /* 0x000fe200078e020e */
[----:B------:R-:W-:Y:S01]  /*0490*/  IADD3.X R3, PT, PT, RZ, R3, RZ, P0, !PT ;  /* 0x00000003ff037210 */ /* 0x000fe200007fe4ff */
[----:B--2---:R-:W-:-:S04]  /*04a0*/  FFMA R22, R21, R22, R12 ;  /* 0x0000001615167223 */ /* 0x004fc8000000000c */
[----:B---3--:R-:W-:-:S04]  /*04b0*/  FFMA R20, R19, R20, R22 ;  /* 0x0000001413147223 */ /* 0x008fc80000000016 */
[----:B----4-:R-:W-:-:S04]  /*04c0*/  FFMA R18, R17, R18, R20 ;  /* 0x0000001211127223 */ /* 0x010fc80000000014 */
[----:B-----5:R-:W-:-:S04]  /*04d0*/  FFMA R16, R15, R16, R18 ;  /* 0x000000100f107223 */ /* 0x020fc80000000012 */
[----:B------:R-:W-:-:S04]  /*04e0*/  FFMA R23, R23, R4, R16 ;  /* 0x0000000417177223 */ /* 0x000fc80000000010 */
[----:B------:R-:W-:-:S04]  /*04f0*/  FFMA R24, R24, R7, R23 ;  /* 0x0000000718187223 */ /* 0x000fc80000000017 */
[----:B------:R-:W-:-:S04]  /*0500*/  FFMA R8, R25, R8, R24 ;  /* 0x0000000819087223 */ /* 0x000fc80000000018 */
[----:B------:R-:W-:Y:S01]  /*0510*/  FFMA R12, R27, R10, R8 ;  /* 0x0000000a1b0c7223 */ /* 0x000fe20000000008 */
[----:B------:R-:W-:Y:S06]  /*0520*/  BRA.U UP0, `(.L_x_9) ;  /* 0xfffffffd003c7547 */ /* 0x000fec000b83ffff */
.L_x_8:
[----:B------:R-:W-:-:S04]  /*0530*/  ULOP3.LUT UR6, UR20, 0x7, URZ, 0xc0, !UPT ;  /* 0x0000000714067892 */ /* 0x000fc8000f8ec0ff */
[----:B------:R-:W-:-:S09]  /*0540*/  UISETP.NE.AND UP0, UPT, UR6, URZ, UPT ;  /* 0x000000ff0600728c */ /* 0x000fd2000bf05270 */
[----:B------:R-:W-:Y:S05]  /*0550*/  BRA.U !UP0, `(.L_x_10) ;  /* 0x0000000508407547 */ /* 0x000fea000b800000 */
[----:B------:R-:W-:Y:S02]  /*0560*/  UISETP.GE.U32.AND UP0, UPT, UR6, 0x4, UPT ;  /* 0x000000040600788c */ /* 0x000fe4000bf06070 */
[----:B------:R-:W-:-:S04]  /*0570*/  ULOP3.LUT UR5, UR20, 0x3, URZ, 0xc0, !UPT ;  /* 0x0000000314057892 */ /* 0x000fc8000f8ec0ff */
[----:B------:R-:W-:-:S03]  /*0580*/  UISETP.NE.AND UP1, UPT, UR5, URZ, UPT ;  /* 0x000000ff0500728c */ /* 0x000fc6000bf25270 */
[----:B------:R-:W-:Y:S08]  /*0590*/  BRA.U !UP0, `(.L_x_11) ;  /* 0x00000001087c7547 */ /* 0x000ff0000b800000 */
[----:B------:R-:W1:Y:S01]  /*05a0*/  LDC.64 R6, c[0x0][0x390] ;  /* 0x0000e400ff067b82 */ /* 0x000e620000000a00 */
[----:B------:R-:W2:Y:S01]  /*05b0*/  LDCU.64 UR6, c[0x0][0x388] ;  /* 0x00007100ff0677ac */ /* 0x000ea20008000a00 */
[----:B------:R-:W-:Y:S02]  /*05c0*/  MOV R9, UR4 ;  /* 0x0000000400097c02 */ /* 0x000fe40008000f00 */
[C---:B------:R-:W-:Y:S02]  /*05d0*/  IADD3 R3, PT, PT, R13.reuse, UR4, RZ ;  /* 0x000000040d037c10 */ /* 0x040fe4000fffe0ff */
[----:B------:R-:W-:Y:S01]  /*05e0*/  IADD3 R10, P0, PT, R13, UR4, RZ ;  /* 0x000000040d0a7c10 */ /* 0x000fe2000ff1e0ff */
[----:B------:R-:W-:Y:S01]  /*05f0*/  IMAD R9, R9, UR20, R0 ;  /* 0x0000001409097c24 */ /* 0x000fe2000f8e0200 */
[----:B------:R-:W3:Y:S01]  /*0600*/  LDC.64 R4, c[0x0][0x388] ;  /* 0x0000e200ff047b82 */ /* 0x000ee20000000a00 */
[----:B------:R-:W-:Y:S02]  /*0610*/  MOV R11, UR20 ;  /* 0x00000014000b7c02 */ /* 0x000fe40008000f00 */
[----:B------:R-:W-:Y:S01]  /*0620*/  MOV R15, UR20 ;  /* 0x00000014000f7c02 */ /* 0x000fe20008000f00 */
[----:B-1----:R-:W-:Y:S01]  /*0630*/  IMAD.WIDE R6, R9, 0x4, R6 ;  /* 0x0000000409067825 */ /* 0x002fe200078e0206 */
[----:B------:R-:W-:-:S05]  /*0640*/  MOV R9, UR20 ;  /* 0x0000001400097c02 */ /* 0x000fca0008000f00 */
[----:B------:R-:W-:Y:S02]  /*0650*/  IMAD.WIDE R8, R9, 0x4, R6 ;  /* 0x0000000409087825 */ /* 0x000fe400078e0206 */
[----:B0-----:R-:W4:Y:S02]  /*0660*/  LDG.E R6, desc[UR18][R6.64] ;  /* 0x0000001206067981 */ /* 0x001f24000c1e1900 */
[----:B---3--:R-:W-:Y:S01]  /*0670*/  IMAD.WIDE.U32 R4, R3, 0x4, R4 ;  /* 0x0000000403047825 */ /* 0x008fe200078e0004 */
[----:B------:R-:W-:Y:S01]  /*0680*/  IADD3.X R3, PT, PT, RZ, RZ, RZ, P0, !PT ;  /* 0x000000ffff037210 */ /* 0x000fe200007fe4ff */
[----:B------:R-:W3:Y:S01]  /*0690*/  LDG.E R17, desc[UR18][R8.64] ;  /* 0x0000001208117981 */ /* 0x000ee2000c1e1900 */
[----:B--2---:R-:W-:-:S03]  /*06a0*/  LEA R2, P0, R10, UR6, 0x2 ;  /* 0x000000060a027c11 */ /* 0x004fc6000f8010ff */
[----:B------:R-:W4:Y:S01]  /*06b0*/  LDG.E R5, desc[UR18][R4.64] ;  /* 0x0000001204057981 */ /* 0x000f22000c1e1900 */
[----:B------:R-:W-:Y:S01]  /*06c0*/  LEA.HI.X R3, R10, UR7, R3, 0x2, P0 ;  /* 0x000000070a037c11 */ /* 0x000fe200080f1403 */
[----:B------:R-:W-:-:S04]  /*06d0*/  IMAD.WIDE R10, R11, 0x4, R8 ;  /* 0x000000040b0a7825 */ /* 0x000fc800078e0208 */
[----:B------:R-:W3:Y:S01]  /*06e0*/  LDG.E R16, desc[UR18][R2.64+0x4] ;  /* 0x0000041202107981 */ /* 0x000ee2000c1e1900 */
[----:B------:R-:W-:-:S03]  /*06f0*/  IMAD.WIDE R14, R15, 0x4, R10 ;  /* 0x000000040f0e7825 */ /* 0x000fc600078e020a */
[----:B------:R-:W2:Y:S04]  /*0700*/  LDG.E R19, desc[UR18][R10.64] ;  /* 0x000000120a137981 */ /* 0x000ea8000c1e1900 */
[----:B------:R-:W2:Y:S04]  /*0710*/  LDG.E R18, desc[UR18][R2.64+0x8] ;  /* 0x0000081202127981 */ /* 0x000ea8000c1e1900 */
[----:B------:R-:W5:Y:S04]  /*0720*/  LDG.E R20, desc[UR18][R2.64+0xc] ;  /* 0x00000c1202147981 */ /* 0x000f68000c1e1900 */
[----:B------:R-:W5:Y:S01]  /*0730*/  LDG.E R14, desc[UR18][R14.64] ;  /* 0x000000120e0e7981 */ /* 0x000f62000c1e1900 */
[----:B------:R-:W-:Y:S01]  /*0740*/  UIADD3 UR4, UPT, UPT, UR4, 0x4, URZ ;  /* 0x0000000404047890 */ /* 0x000fe2000fffe0ff */
[----:B----4-:R-:W-:-:S04]  /*0750*/  FFMA R5, R5, R6, R12 ;  /* 0x0000000605057223 */ /* 0x010fc8000000000c */
[----:B---3--:R-:W-:-:S04]  /*0760*/  FFMA R5, R16, R17, R5 ;  /* 0x0000001110057223 */ /* 0x008fc80000000005 */
[----:B--2---:R-:W-:-:S04]  /*0770*/  FFMA R5, R18, R19, R5 ;  /* 0x0000001312057223 */ /* 0x004fc80000000005 */
[----:B-----5:R-:W-:-:S07]  /*0780*/  FFMA R12, R20, R14, R5 ;  /* 0x0000000e140c7223 */ /* 0x020fce0000000005 */
.L_x_11:
[----:B------:R-:W-:Y:S05]  /*0790*/  BRA.U !UP1, `(.L_x_10) ;  /* 0x0000000109b07547 */ /* 0x000fea000b800000 */
[----:B------:R-:W-:Y:S01]  /*07a0*/  UISETP.NE.AND UP0, UPT, UR5, 0x1, UPT ;  /* 0x000000010500788c */ /* 0x000fe2000bf05270 */
[----:B------:R-:W-:Y:S01]  /*07b0*/  MOV R7, UR4 ;  /* 0x0000000400077c02 */ /* 0x000fe20008000f00 */
[----:B------:R-:W-:Y:S02]  /*07c0*/  ULOP3.LUT UR5, UR20, 0x1, URZ, 0xc0, !UPT ;  /* 0x0000000114057892 */ /* 0x000fe4000f8ec0ff */
[----:B------:R-:W-:Y:S02]  /*07d0*/  IMAD.U32 R15, RZ, RZ, UR20 ;  /* 0x00000014ff0f7e24 */ /* 0x000fe4000f8e00ff */
[----:B------:R-:W-:Y:S01]  /*07e0*/  UISETP.NE.U32.AND UP1, UPT, UR5, 0x1, UPT ;  /* 0x000000010500788c */ /* 0x000fe2000bf25070 */
[----:B------:R-:W-:-:S04]  /*07f0*/  PLOP3.LUT P1, PT, PT, PT, UP0, 0x80, 0x8 ;  /* 0x000000000008781c */ /* 0x000fc80003f2f008 */
[----:B------:R-:W1:Y:S01]  /*0800*/  @UP0 LDCU.64 UR6, c[0x0][0x388] ;  /* 0x00007100ff0607ac */ /* 0x000e620008000a00 */
[----:B------:R-:W-:Y:S01]  /*0810*/  PLOP3.LUT P0, PT, PT, PT, UP1, 0x80, 0x8 ;  /* 0x000000000008781c */ /* 0x000fe20003f0f018 */
[----:B------:R-:W2:Y:S01]  /*0820*/  @UP0 LDCU.64 UR8, c[0x0][0x390] ;  /* 0x00007200ff0807ac */ /* 0x000ea20008000a00 */
[----:B------:R-:W3:Y:S06]  /*0830*/  @UP0 LDCU.64 UR10, c[0x0][0x388] ;  /* 0x00007100ff0a07ac */ /* 0x000eec0008000a00 */
[C---:B------:R-:W-:Y:S01]  /*0840*/  @P1 VIADD R3, R13.reuse, UR4 ;  /* 0x000000040d031c36 */ /* 0x040fe20008000000 */
[----:B------:R-:W-:Y:S01]  /*0850*/  @P1 IADD3 R6, P2, PT, R13, UR4, RZ ;  /* 0x000000040d061c10 */ /* 0x000fe2000ff5e0ff */
[----:B------:R-:W4:Y:S01]  /*0860*/  @!UP1 LDCU.64 UR12, c[0x0][0x388] ;  /* 0x00007100ff0c97ac */ /* 0x000f220008000a00 */
[----:B------:R-:W-:Y:S01]  /*0870*/  @UP0 UIADD3 UR4, UPT, UPT, UR4, 0x2, URZ ;  /* 0x0000000204040890 */ /* 0x000fe2000fffe0ff */
[----:B-1----:R-:W-:-:S02]  /*0880*/  MOV R10, UR6 ;  /* 0x00000006000a7c02 */ /* 0x002fc40008000f00 */
[----:B------:R-:W-:Y:S01]  /*0890*/  MOV R11, UR7 ;  /* 0x00000007000b7c02 */ /* 0x000fe20008000f00 */
[----:B------:R-:W1:Y:S01]  /*08a0*/  @!UP1 LDCU.64 UR6, c[0x0][0x390] ;  /* 0x00007200ff0697ac */ /* 0x000e620008000a00 */
[----:B--2---:R-:W-:Y:S02]  /*08b0*/  MOV R4, UR8 ;  /* 0x0000000800047c02 */ /* 0x004fe40008000f00 */
[----:B------:R-:W-:Y:S01]  /*08c0*/  MOV R5, UR9 ;  /* 0x0000000900057c02 */ /* 0x000fe20008000f00 */
[----:B------:R-:W-:-:S04]  /*08d0*/  @P1 IMAD.WIDE.U32 R10, R3, 0x4, R10 ;  /* 0x00000004030a1825 */ /* 0x000fc800078e000a */
[----:B------:R-:W-:Y:S01]  /*08e0*/  @P1 IMAD R3, R7, UR20, R0 ;  /* 0x0000001407031c24 */ /* 0x000fe2000f8e0200 */
[----:B------:R-:W-:Y:S01]  /*08f0*/  @P1 IADD3.X R7, PT, PT, RZ, RZ, RZ, P2, !PT ;  /* 0x000000ffff071210 */ /* 0x000fe200017fe4ff */
[----:B0-----:R-:W2:Y:S01]  /*0900*/  @P1 LDG.E R11, desc[UR18][R10.64] ;  /* 0x000000120a0b1981 */ /* 0x001ea2000c1e1900 */
[C---:B---3--:R-:W-:Y:S01]  /*0910*/  @P1 LEA R2, P2, R6.reuse, UR10, 0x2 ;  /* 0x0000000a06021c11 */ /* 0x048fe2000f8410ff */
[----:B------:R-:W-:Y:S01]  /*0920*/  @P1 IMAD.WIDE R4, R3, 0x4, R4 ;  /* 0x0000000403041825 */ /* 0x000fe200078e0204 */
[----:B------:R-:W-:Y:S02]  /*0930*/  MOV R19, UR4 ;  /* 0x0000000400137c02 */ /* 0x000fe40008000f00 */
[----:B------:R-:W-:Y:S02]  /*0940*/  @P1 LEA.HI.X R3, R6, UR11, R7, 0x2, P2 ;  /* 0x0000000b06031c11 */ /* 0x000fe400090f1407 */
[----:B----4-:R-:W-:Y:S01]  /*0950*/  MOV R6, UR12 ;  /* 0x0000000c00067c02 */ /* 0x010fe20008000f00 */
[----:B------:R-:W-:Y:S01]  /*0960*/  @P1 IMAD.WIDE R14, R15, 0x4, R4 ;  /* 0x000000040f0e1825 */ /* 0x000fe200078e0204 */
[----:B------:R-:W-:Y:S01]  /*0970*/  MOV R7, UR13 ;  /* 0x0000000d00077c02 */ /* 0x000fe20008000f00 */
[----:B------:R-:W2:Y:S01]  /*0980*/  @P1 LDG.E R4, desc[UR18][R4.64] ;  /* 0x0000001204041981 */ /* 0x000ea2000c1e1900 */
[----:B------:R-:W-:Y:S01]  /*0990*/  @!P0 IADD3 R17, PT, PT, R13, UR4, RZ ;  /* 0x000000040d118c10 */ /* 0x000fe2000fffe0ff */
[----:B------:R-:W-:Y:S01]  /*09a0*/  @!P0 IMAD R19, R19, UR20, R0 ;  /* 0x0000001413138c24 */ /* 0x000fe2000f8e0200 */
[----:B-1----:R-:W-:Y:S01]  /*09b0*/  MOV R8, UR6 ;  /* 0x0000000600087c02 */ /* 0x002fe20008000f00 */
[----:B------:R-:W3:Y:S01]  /*09c0*/  @P1 LDG.E R14, desc[UR18][R14.64] ;  /* 0x000000120e0e1981 */ /* 0x000ee2000c1e1900 */
[----:B------:R-:W-:Y:S01]  /*09d0*/  MOV R9, UR7 ;  /* 0x0000000700097c02 */ /* 0x000fe20008000f00 */
[----:B------:R-:W-:-:S02]  /*09e0*/  @!P0 IMAD.WIDE.U32 R6, R17, 0x4, R6 ;  /* 0x0000000411068825 */ /* 0x000fc400078e0006 */
[----:B------:R-:W3:Y:S02]  /*09f0*/  @P1 LDG.E R2, desc[UR18][R2.64+0x4] ;  /* 0x0000041202021981 */ /* 0x000ee4000c1e1900 */
[----:B------:R-:W-:Y:S02]  /*0a00*/  @!P0 IMAD.WIDE R8, R19, 0x4, R8 ;  /* 0x0000000413088825 */ /* 0x000fe400078e0208 */
[----:B------:R-:W4:Y:S04]  /*0a10*/  @!P0 LDG.E R7, desc[UR18][R6.64] ;  /* 0x0000001206078981 */ /* 0x000f28000c1e1900 */
[----:B------:R-:W4:Y:S01]  /*0a20*/  @!P0 LDG.E R8, desc[UR18][R8.64] ;  /* 0x0000001208088981 */ /* 0x000f22000c1e1900 */
[----:B--2---:R-:W-:-:S04]  /*0a30*/  @P1 FFMA R11, R11, R4, R12 ;  /* 0x000000040b0b1223 */ /* 0x004fc8000000000c */
[----:B---3--:R-:W-:-:S04]  /*0a40*/  @P1 FFMA R12, R2, R14, R11 ;  /* 0x0000000e020c1223 */ /* 0x008fc8000000000b */
[----:B----4-:R-:W-:-:S07]  /*0a50*/  @!P0 FFMA R12, R7, R8, R12 ;  /* 0x00000008070c8223 */ /* 0x010fce000000000c */
.L_x_10:
[----:B------:R-:W1:Y:S01]  /*0a60*/  LDC.64 R2, c[0x0][0x380] ;  /* 0x0000e000ff027b82 */ /* 0x000e620000000a00 */
[----:B------:R-:W-:-:S05]  /*0a70*/  IADD3 R13, PT, PT, R0, R13, RZ ;  /* 0x0000000d000d7210 */ /* 0x000fca0007ffe0ff */
[----:B-1----:R-:W-:-:S05]  /*0a80*/  IMAD.WIDE R2, R13, 0x4, R2 ;  /* 0x000000040d027825 */ /* 0x002fca00078e0202 */
[----:B0-----:R-:W-:Y:S01]  /*0a90*/  STG.E desc[UR18][R2.64], R12 ;  /* 0x0000000c02007986 */ /* 0x001fe2000c101912 */
[----:B------:R-:W-:Y:S05]  /*0aa0*/  EXIT ;  /* 0x000000000000794d */ /* 0x000fea0003800000 */
.L_x_12:
        /* <DEDUP_REMOVED lines=13> */
.L_x_14:


//--------------------- .nv.shared.reserved.0     --------------------------
	.section	.nv.shared.reserved.0,"aw",@nobits
	.weak		__nv_reservedSMEM_offset_0_alias
	.size		__nv_reservedSMEM_offset_0_alias, 0, 64
	.other		__nv_reservedSMEM_offset_0_alias,@"STO_CUDA_RESERVED_SHARED STV_DEFAULT"
__nv_reservedSMEM_offset_0_alias:
	.zero		0
	.zero		64


//--------------------- .nv.constant0._Z27matrixMulSingleThreadKernelPfPKfS1_i --------------------------
	.section	.nv.constant0._Z27matrixMulSingleThreadKernelPfPKfS1_i,"a",@progbits
	.sectionflags	@""
	.align	4
.nv.constant0._Z27matrixMulSingleThreadKernelPfPKfS1_i:
	.zero		924


//--------------------- .nv.constant0._Z15matrixMulKernelPfPKfS1_i --------------------------
	.section	.nv.constant0._Z15matrixMulKernelPfPKfS1_i,"a",@progbits
	.sectionflags	@""
	.align	4
.nv.constant0._Z15matrixMulKernelPfPKfS1_i:
	.zero		924


//--------------------- SYMBOLS --------------------------

	.type		.nv.reservedSmem.offset0,@object
	.size		.nv.reservedSmem.offset0,0x4
